//
// Generated by NVIDIA NVVM Compiler
//
// Compiler Build ID: CL-36424714
// Cuda compilation tools, release 13.0, V13.0.88
// Based on NVVM 20.0.0
//

.version 9.0
.target sm_100
.address_size 64

	// .globl	_Z18GetMinMaxPerTensorIfEvPKT_iiiPS0_S3_
.func  (.param .b64 func_retval0) __internal_accurate_pow
(
	.param .b64 __internal_accurate_pow_param_0
)
;
.extern .shared .align 16 .b8 smem[];

.visible .entry _Z18GetMinMaxPerTensorIfEvPKT_iiiPS0_S3_(
	.param .u64 .ptr .align 1 _Z18GetMinMaxPerTensorIfEvPKT_iiiPS0_S3__param_0,
	.param .u32 _Z18GetMinMaxPerTensorIfEvPKT_iiiPS0_S3__param_1,
	.param .u32 _Z18GetMinMaxPerTensorIfEvPKT_iiiPS0_S3__param_2,
	.param .u32 _Z18GetMinMaxPerTensorIfEvPKT_iiiPS0_S3__param_3,
	.param .u64 .ptr .align 1 _Z18GetMinMaxPerTensorIfEvPKT_iiiPS0_S3__param_4,
	.param .u64 .ptr .align 1 _Z18GetMinMaxPerTensorIfEvPKT_iiiPS0_S3__param_5
)
{
	.reg .pred 	%p<11>;
	.reg .b32 	%r<35>;
	.reg .b32 	%f<22>;
	.reg .b64 	%rd<9>;

	ld.param.u64 	%rd4, [_Z18GetMinMaxPerTensorIfEvPKT_iiiPS0_S3__param_0];
	ld.param.u32 	%r18, [_Z18GetMinMaxPerTensorIfEvPKT_iiiPS0_S3__param_1];
	ld.param.u64 	%rd5, [_Z18GetMinMaxPerTensorIfEvPKT_iiiPS0_S3__param_4];
	ld.param.u64 	%rd6, [_Z18GetMinMaxPerTensorIfEvPKT_iiiPS0_S3__param_5];
	cvta.to.global.u64 	%rd1, %rd6;
	cvta.to.global.u64 	%rd2, %rd5;
	mov.u32 	%r1, %tid.x;
	mov.u32 	%r19, %ctaid.x;
	mov.u32 	%r32, %ntid.x;
	mad.lo.s32 	%r3, %r19, %r32, %r1;
	shl.b32 	%r20, %r32, 2;
	mov.u32 	%r21, smem;
	add.s32 	%r4, %r21, %r20;
	shl.b32 	%r22, %r1, 2;
	add.s32 	%r5, %r21, %r22;
	mov.b32 	%r23, 8388608;
	st.shared.u32 	[%r5], %r23;
	add.s32 	%r6, %r4, %r22;
	mov.b32 	%r24, 2139095039;
	st.shared.u32 	[%r6], %r24;
	setp.ge.s32 	%p1, %r3, %r18;
	@%p1 bra 	$L__BB0_4;
	mov.u32 	%r25, %nctaid.x;
	mul.lo.s32 	%r7, %r32, %r25;
	cvta.to.global.u64 	%rd3, %rd4;
	mov.f32 	%f21, 0f00800000;
	mov.f32 	%f20, 0f7F7FFFFF;
	mov.u32 	%r31, %r3;
$L__BB0_2:
	mul.wide.s32 	%rd7, %r31, 4;
	add.s64 	%rd8, %rd3, %rd7;
	ld.global.f32 	%f9, [%rd8];
	max.f32 	%f21, %f9, %f21;
	min.f32 	%f20, %f9, %f20;
	add.s32 	%r31, %r31, %r7;
	setp.lt.s32 	%p2, %r31, %r18;
	@%p2 bra 	$L__BB0_2;
	st.shared.f32 	[%r5], %f21;
	st.shared.f32 	[%r6], %f20;
$L__BB0_4:
	bar.sync 	0;
	setp.lt.u32 	%p3, %r32, 2;
	@%p3 bra 	$L__BB0_8;
$L__BB0_5:
	setp.ge.s32 	%p4, %r3, %r18;
	shr.u32 	%r11, %r32, 1;
	setp.ge.u32 	%p5, %r1, %r11;
	or.pred  	%p6, %p4, %p5;
	@%p6 bra 	$L__BB0_7;
	ld.shared.f32 	%f10, [%r5];
	shl.b32 	%r26, %r11, 2;
	add.s32 	%r27, %r5, %r26;
	ld.shared.f32 	%f11, [%r27];
	max.f32 	%f12, %f10, %f11;
	st.shared.f32 	[%r5], %f12;
	ld.shared.f32 	%f13, [%r6];
	add.s32 	%r28, %r6, %r26;
	ld.shared.f32 	%f14, [%r28];
	min.f32 	%f15, %f13, %f14;
	st.shared.f32 	[%r6], %f15;
$L__BB0_7:
	bar.sync 	0;
	setp.gt.u32 	%p7, %r32, 3;
	mov.u32 	%r32, %r11;
	@%p7 bra 	$L__BB0_5;
$L__BB0_8:
	setp.ne.s32 	%p8, %r1, 0;
	@%p8 bra 	$L__BB0_13;
	ld.shared.f32 	%f5, [smem];
	ld.global.u32 	%r33, [%rd2];
$L__BB0_10:
	mov.b32 	%f16, %r33;
	max.f32 	%f17, %f5, %f16;
	mov.b32 	%r29, %f17;
	atom.relaxed.global.cas.b32 	%r14, [%rd2], %r33, %r29;
	setp.ne.s32 	%p9, %r14, %r33;
	mov.u32 	%r33, %r14;
	@%p9 bra 	$L__BB0_10;
	ld.shared.f32 	%f6, [%r4];
	ld.global.u32 	%r34, [%rd1];
$L__BB0_12:
	mov.b32 	%f18, %r34;
	min.f32 	%f19, %f6, %f18;
	mov.b32 	%r30, %f19;
	atom.relaxed.global.cas.b32 	%r17, [%rd1], %r34, %r30;
	setp.ne.s32 	%p10, %r17, %r34;
	mov.u32 	%r34, %r17;
	@%p10 bra 	$L__BB0_12;
$L__BB0_13:
	ret;

}
	// .globl	_Z17GetScaleAndZPASymIfEvPKT_S2_iiPS0_S3_
.visible .entry _Z17GetScaleAndZPASymIfEvPKT_S2_iiPS0_S3_(
	.param .u64 .ptr .align 1 _Z17GetScaleAndZPASymIfEvPKT_S2_iiPS0_S3__param_0,
	.param .u64 .ptr .align 1 _Z17GetScaleAndZPASymIfEvPKT_S2_iiPS0_S3__param_1,
	.param .u32 _Z17GetScaleAndZPASymIfEvPKT_S2_iiPS0_S3__param_2,
	.param .u32 _Z17GetScaleAndZPASymIfEvPKT_S2_iiPS0_S3__param_3,
	.param .u64 .ptr .align 1 _Z17GetScaleAndZPASymIfEvPKT_S2_iiPS0_S3__param_4,
	.param .u64 .ptr .align 1 _Z17GetScaleAndZPASymIfEvPKT_S2_iiPS0_S3__param_5
)
{
	.reg .pred 	%p<6>;
	.reg .b32 	%r<17>;
	.reg .b32 	%f<10>;
	.reg .b64 	%rd<17>;
	.reg .b64 	%fd<9>;

	ld.param.u64 	%rd5, [_Z17GetScaleAndZPASymIfEvPKT_S2_iiPS0_S3__param_0];
	ld.param.u64 	%rd6, [_Z17GetScaleAndZPASymIfEvPKT_S2_iiPS0_S3__param_1];
	ld.param.u32 	%r6, [_Z17GetScaleAndZPASymIfEvPKT_S2_iiPS0_S3__param_2];
	ld.param.u32 	%r7, [_Z17GetScaleAndZPASymIfEvPKT_S2_iiPS0_S3__param_3];
	ld.param.u64 	%rd7, [_Z17GetScaleAndZPASymIfEvPKT_S2_iiPS0_S3__param_4];
	ld.param.u64 	%rd8, [_Z17GetScaleAndZPASymIfEvPKT_S2_iiPS0_S3__param_5];
	mov.u32 	%r8, %ctaid.x;
	mov.u32 	%r1, %ntid.x;
	mov.u32 	%r9, %tid.x;
	mad.lo.s32 	%r16, %r8, %r1, %r9;
	setp.ge.s32 	%p1, %r16, %r6;
	@%p1 bra 	$L__BB1_3;
	cvt.rn.f64.s32 	%fd1, %r7;
	mov.f64 	%fd2, 0d4000000000000000;
	{
	.reg .b32 %temp; 
	mov.b64 	{%temp, %r10}, %fd2;
	}
	{
	.reg .b32 %temp; 
	mov.b64 	{%temp, %r11}, %fd1;
	}
	shr.u32 	%r12, %r11, 20;
	and.b32  	%r13, %r12, 2047;
	add.s32 	%r14, %r13, -1012;
	mov.b64 	%rd9, %fd1;
	shl.b64 	%rd10, %rd9, %r14;
	setp.eq.s64 	%p2, %rd10, -9223372036854775808;
	{ // callseq 0, 0
	.param .b64 param0;
	st.param.f64 	[param0], %fd1;
	.param .b64 retval0;
	call.uni (retval0), 
	__internal_accurate_pow, 
	(
	param0
	);
	ld.param.f64 	%fd3, [retval0];
	} // callseq 0
	setp.lt.s32 	%p3, %r10, 0;
	neg.f64 	%fd5, %fd3;
	selp.f64 	%fd6, %fd5, %fd3, %p2;
	selp.f64 	%fd7, %fd6, %fd3, %p3;
	setp.eq.s32 	%p4, %r7, 0;
	add.f64 	%fd8, %fd7, 0dBFF0000000000000;
	cvt.rn.f32.f64 	%f2, %fd8;
	selp.f32 	%f1, 0f00000000, %f2, %p4;
	mov.u32 	%r15, %nctaid.x;
	mul.lo.s32 	%r3, %r1, %r15;
	cvta.to.global.u64 	%rd1, %rd5;
	cvta.to.global.u64 	%rd2, %rd6;
	cvta.to.global.u64 	%rd3, %rd7;
	cvta.to.global.u64 	%rd4, %rd8;
$L__BB1_2:
	mul.wide.s32 	%rd12, %r16, 4;
	add.s64 	%rd13, %rd1, %rd12;
	ld.global.f32 	%f3, [%rd13];
	add.s64 	%rd14, %rd2, %rd12;
	ld.global.f32 	%f4, [%rd14];
	sub.f32 	%f5, %f3, %f4;
	div.rn.f32 	%f6, %f5, %f1;
	add.s64 	%rd15, %rd3, %rd12;
	st.global.f32 	[%rd15], %f6;
	div.rn.f32 	%f7, %f4, %f6;
	cvt.rni.f32.f32 	%f8, %f7;
	neg.f32 	%f9, %f8;
	add.s64 	%rd16, %rd4, %rd12;
	st.global.f32 	[%rd16], %f9;
	add.s32 	%r16, %r16, %r3;
	setp.lt.s32 	%p5, %r16, %r6;
	@%p5 bra 	$L__BB1_2;
$L__BB1_3:
	ret;

}
	// .globl	_Z21QuantizePerTensorAsymIfEvPKT_PS0_S2_S2_iii
.visible .entry _Z21QuantizePerTensorAsymIfEvPKT_PS0_S2_S2_iii(
	.param .u64 .ptr .align 1 _Z21QuantizePerTensorAsymIfEvPKT_PS0_S2_S2_iii_param_0,
	.param .u64 .ptr .align 1 _Z21QuantizePerTensorAsymIfEvPKT_PS0_S2_S2_iii_param_1,
	.param .u64 .ptr .align 1 _Z21QuantizePerTensorAsymIfEvPKT_PS0_S2_S2_iii_param_2,
	.param .u64 .ptr .align 1 _Z21QuantizePerTensorAsymIfEvPKT_PS0_S2_S2_iii_param_3,
	.param .u32 _Z21QuantizePerTensorAsymIfEvPKT_PS0_S2_S2_iii_param_4,
	.param .u32 _Z21QuantizePerTensorAsymIfEvPKT_PS0_S2_S2_iii_param_5,
	.param .u32 _Z21QuantizePerTensorAsymIfEvPKT_PS0_S2_S2_iii_param_6
)
{
	.reg .pred 	%p<8>;
	.reg .b32 	%r<17>;
	.reg .b32 	%f<11>;
	.reg .b64 	%rd<15>;
	.reg .b64 	%fd<9>;

	ld.param.u64 	%rd3, [_Z21QuantizePerTensorAsymIfEvPKT_PS0_S2_S2_iii_param_0];
	ld.param.u64 	%rd4, [_Z21QuantizePerTensorAsymIfEvPKT_PS0_S2_S2_iii_param_1];
	ld.param.u64 	%rd5, [_Z21QuantizePerTensorAsymIfEvPKT_PS0_S2_S2_iii_param_2];
	ld.param.u64 	%rd6, [_Z21QuantizePerTensorAsymIfEvPKT_PS0_S2_S2_iii_param_3];
	ld.param.u32 	%r6, [_Z21QuantizePerTensorAsymIfEvPKT_PS0_S2_S2_iii_param_4];
	ld.param.u32 	%r7, [_Z21QuantizePerTensorAsymIfEvPKT_PS0_S2_S2_iii_param_5];
	cvta.to.global.u64 	%rd7, %rd6;
	cvta.to.global.u64 	%rd8, %rd5;
	mov.u32 	%r8, %ctaid.x;
	mov.u32 	%r1, %ntid.x;
	mov.u32 	%r9, %tid.x;
	mad.lo.s32 	%r16, %r8, %r1, %r9;
	cvt.rn.f64.s32 	%fd1, %r7;
	mov.f64 	%fd2, 0d4000000000000000;
	{
	.reg .b32 %temp; 
	mov.b64 	{%temp, %r10}, %fd2;
	}
	{
	.reg .b32 %temp; 
	mov.b64 	{%temp, %r11}, %fd1;
	}
	shr.u32 	%r12, %r11, 20;
	and.b32  	%r13, %r12, 2047;
	add.s32 	%r14, %r13, -1012;
	mov.b64 	%rd9, %fd1;
	shl.b64 	%rd10, %rd9, %r14;
	setp.eq.s64 	%p1, %rd10, -9223372036854775808;
	{ // callseq 1, 0
	.param .b64 param0;
	st.param.f64 	[param0], %fd1;
	.param .b64 retval0;
	call.uni (retval0), 
	__internal_accurate_pow, 
	(
	param0
	);
	ld.param.f64 	%fd3, [retval0];
	} // callseq 1
	setp.lt.s32 	%p2, %r10, 0;
	neg.f64 	%fd5, %fd3;
	selp.f64 	%fd6, %fd5, %fd3, %p1;
	selp.f64 	%fd7, %fd6, %fd3, %p2;
	setp.eq.s32 	%p3, %r7, 0;
	add.f64 	%fd8, %fd7, 0dBFF0000000000000;
	cvt.rn.f32.f64 	%f4, %fd8;
	selp.f32 	%f1, 0f00000000, %f4, %p3;
	ld.global.f32 	%f2, [%rd8];
	ld.global.f32 	%f3, [%rd7];
	setp.ge.s32 	%p4, %r16, %r6;
	@%p4 bra 	$L__BB2_3;
	mov.u32 	%r15, %nctaid.x;
	mul.lo.s32 	%r3, %r1, %r15;
	cvta.to.global.u64 	%rd1, %rd3;
	cvta.to.global.u64 	%rd2, %rd4;
$L__BB2_2:
	mul.wide.s32 	%rd12, %r16, 4;
	add.s64 	%rd13, %rd1, %rd12;
	ld.global.f32 	%f5, [%rd13];
	div.rn.f32 	%f6, %f5, %f2;
	add.f32 	%f7, %f3, %f6;
	cvt.rni.f32.f32 	%f8, %f7;
	setp.gt.f32 	%p5, %f8, %f1;
	selp.f32 	%f9, %f1, %f8, %p5;
	setp.lt.f32 	%p6, %f9, 0f00000000;
	selp.f32 	%f10, 0f00000000, %f9, %p6;
	add.s64 	%rd14, %rd2, %rd12;
	st.global.f32 	[%rd14], %f10;
	add.s32 	%r16, %r16, %r3;
	setp.lt.s32 	%p7, %r16, %r6;
	@%p7 bra 	$L__BB2_2;
$L__BB2_3:
	ret;

}
.func  (.param .b64 func_retval0) __internal_accurate_pow(
	.param .b64 __internal_accurate_pow_param_0
)
{
	.reg .pred 	%p<8>;
	.reg .b32 	%r<46>;
	.reg .b32 	%f<3>;
	.reg .b64 	%fd<109>;

	ld.param.f64 	%fd10, [__internal_accurate_pow_param_0];
	mov.f64 	%fd11, 0d4000000000000000;
	{
	.reg .b32 %temp; 
	mov.b64 	{%temp, %r8}, %fd11;
	}
	{
	.reg .b32 %temp; 
	mov.b64 	{%r9, %temp}, %fd11;
	}
	shr.u32 	%r10, %r8, 20;
	setp.lt.u32 	%p1, %r8, 1048576;
	mov.f64 	%fd12, 0d4360000000000000;
	{
	.reg .b32 %temp; 
	mov.b64 	{%temp, %r11}, %fd12;
	}
	{
	.reg .b32 %temp; 
	mov.b64 	{%r12, %temp}, %fd12;
	}
	shr.u32 	%r13, %r11, 20;
	add.s32 	%r14, %r13, -54;
	selp.b32 	%r15, %r12, %r9, %p1;
	selp.b32 	%r16, %r11, %r8, %p1;
	selp.b32 	%r1, %r14, %r10, %p1;
	add.s32 	%r45, %r1, -1023;
	and.b32  	%r17, %r16, -2146435073;
	or.b32  	%r18, %r17, 1072693248;
	mov.b64 	%fd107, {%r15, %r18};
	setp.lt.u32 	%p2, %r18, 1073127583;
	@%p2 bra 	$L__BB3_2;
	{
	.reg .b32 %temp; 
	mov.b64 	{%r19, %temp}, %fd107;
	}
	{
	.reg .b32 %temp; 
	mov.b64 	{%temp, %r20}, %fd107;
	}
	add.s32 	%r21, %r20, -1048576;
	mov.b64 	%fd107, {%r19, %r21};
	add.s32 	%r45, %r1, -1022;
$L__BB3_2:
	add.f64 	%fd13, %fd107, 0dBFF0000000000000;
	add.f64 	%fd14, %fd107, 0d3FF0000000000000;
	rcp.approx.ftz.f64 	%fd15, %fd14;
	neg.f64 	%fd16, %fd14;
	fma.rn.f64 	%fd17, %fd16, %fd15, 0d3FF0000000000000;
	fma.rn.f64 	%fd18, %fd17, %fd17, %fd17;
	fma.rn.f64 	%fd19, %fd18, %fd15, %fd15;
	mul.f64 	%fd20, %fd13, %fd19;
	fma.rn.f64 	%fd21, %fd13, %fd19, %fd20;
	mul.f64 	%fd22, %fd21, %fd21;
	fma.rn.f64 	%fd23, %fd22, 0d3EB0F5FF7D2CAFE2, 0d3ED0F5D241AD3B5A;
	fma.rn.f64 	%fd24, %fd23, %fd22, 0d3EF3B20A75488A3F;
	fma.rn.f64 	%fd25, %fd24, %fd22, 0d3F1745CDE4FAECD5;
	fma.rn.f64 	%fd26, %fd25, %fd22, 0d3F3C71C7258A578B;
	fma.rn.f64 	%fd27, %fd26, %fd22, 0d3F6249249242B910;
	fma.rn.f64 	%fd28, %fd27, %fd22, 0d3F89999999999DFB;
	sub.f64 	%fd29, %fd13, %fd21;
	add.f64 	%fd30, %fd29, %fd29;
	neg.f64 	%fd31, %fd21;
	fma.rn.f64 	%fd32, %fd31, %fd13, %fd30;
	mul.f64 	%fd33, %fd19, %fd32;
	fma.rn.f64 	%fd34, %fd22, %fd28, 0d3FB5555555555555;
	mov.f64 	%fd35, 0d3FB5555555555555;
	sub.f64 	%fd36, %fd35, %fd34;
	fma.rn.f64 	%fd37, %fd22, %fd28, %fd36;
	add.f64 	%fd38, %fd37, 0dBC46A4CB00B9E7B0;
	add.f64 	%fd39, %fd34, %fd38;
	sub.f64 	%fd40, %fd34, %fd39;
	add.f64 	%fd41, %fd38, %fd40;
	mul.rn.f64 	%fd42, %fd21, %fd21;
	neg.f64 	%fd43, %fd42;
	fma.rn.f64 	%fd44, %fd21, %fd21, %fd43;
	{
	.reg .b32 %temp; 
	mov.b64 	{%r22, %temp}, %fd33;
	}
	{
	.reg .b32 %temp; 
	mov.b64 	{%temp, %r23}, %fd33;
	}
	add.s32 	%r24, %r23, 1048576;
	mov.b64 	%fd45, {%r22, %r24};
	fma.rn.f64 	%fd46, %fd21, %fd45, %fd44;
	mul.rn.f64 	%fd47, %fd42, %fd21;
	neg.f64 	%fd48, %fd47;
	fma.rn.f64 	%fd49, %fd42, %fd21, %fd48;
	fma.rn.f64 	%fd50, %fd42, %fd33, %fd49;
	fma.rn.f64 	%fd51, %fd46, %fd21, %fd50;
	mul.rn.f64 	%fd52, %fd39, %fd47;
	neg.f64 	%fd53, %fd52;
	fma.rn.f64 	%fd54, %fd39, %fd47, %fd53;
	fma.rn.f64 	%fd55, %fd39, %fd51, %fd54;
	fma.rn.f64 	%fd56, %fd41, %fd47, %fd55;
	add.f64 	%fd57, %fd52, %fd56;
	sub.f64 	%fd58, %fd52, %fd57;
	add.f64 	%fd59, %fd56, %fd58;
	add.f64 	%fd60, %fd21, %fd57;
	sub.f64 	%fd61, %fd21, %fd60;
	add.f64 	%fd62, %fd57, %fd61;
	add.f64 	%fd63, %fd59, %fd62;
	add.f64 	%fd64, %fd33, %fd63;
	add.f64 	%fd65, %fd60, %fd64;
	sub.f64 	%fd66, %fd60, %fd65;
	add.f64 	%fd67, %fd64, %fd66;
	xor.b32  	%r25, %r45, -2147483648;
	mov.b32 	%r26, 1127219200;
	mov.b64 	%fd68, {%r25, %r26};
	mov.b32 	%r27, -2147483648;
	mov.b64 	%fd69, {%r27, %r26};
	sub.f64 	%fd70, %fd68, %fd69;
	fma.rn.f64 	%fd71, %fd70, 0d3FE62E42FEFA39EF, %fd65;
	fma.rn.f64 	%fd72, %fd70, 0dBFE62E42FEFA39EF, %fd71;
	sub.f64 	%fd73, %fd72, %fd65;
	sub.f64 	%fd74, %fd67, %fd73;
	fma.rn.f64 	%fd75, %fd70, 0d3C7ABC9E3B39803F, %fd74;
	add.f64 	%fd76, %fd71, %fd75;
	sub.f64 	%fd77, %fd71, %fd76;
	add.f64 	%fd78, %fd75, %fd77;
	{
	.reg .b32 %temp; 
	mov.b64 	{%temp, %r28}, %fd10;
	}
	{
	.reg .b32 %temp; 
	mov.b64 	{%r29, %temp}, %fd10;
	}
	shl.b32 	%r30, %r28, 1;
	setp.gt.u32 	%p3, %r30, -33554433;
	and.b32  	%r31, %r28, -15728641;
	selp.b32 	%r32, %r31, %r28, %p3;
	mov.b64 	%fd79, {%r29, %r32};
	mul.rn.f64 	%fd80, %fd76, %fd79;
	neg.f64 	%fd81, %fd80;
	fma.rn.f64 	%fd82, %fd76, %fd79, %fd81;
	fma.rn.f64 	%fd83, %fd78, %fd79, %fd82;
	add.f64 	%fd4, %fd80, %fd83;
	sub.f64 	%fd84, %fd80, %fd4;
	add.f64 	%fd5, %fd83, %fd84;
	fma.rn.f64 	%fd85, %fd4, 0d3FF71547652B82FE, 0d4338000000000000;
	{
	.reg .b32 %temp; 
	mov.b64 	{%r5, %temp}, %fd85;
	}
	mov.f64 	%fd86, 0dC338000000000000;
	add.rn.f64 	%fd87, %fd85, %fd86;
	fma.rn.f64 	%fd88, %fd87, 0dBFE62E42FEFA39EF, %fd4;
	fma.rn.f64 	%fd89, %fd87, 0dBC7ABC9E3B39803F, %fd88;
	fma.rn.f64 	%fd90, %fd89, 0d3E5ADE1569CE2BDF, 0d3E928AF3FCA213EA;
	fma.rn.f64 	%fd91, %fd90, %fd89, 0d3EC71DEE62401315;
	fma.rn.f64 	%fd92, %fd91, %fd89, 0d3EFA01997C89EB71;
	fma.rn.f64 	%fd93, %fd92, %fd89, 0d3F2A01A014761F65;
	fma.rn.f64 	%fd94, %fd93, %fd89, 0d3F56C16C1852B7AF;
	fma.rn.f64 	%fd95, %fd94, %fd89, 0d3F81111111122322;
	fma.rn.f64 	%fd96, %fd95, %fd89, 0d3FA55555555502A1;
	fma.rn.f64 	%fd97, %fd96, %fd89, 0d3FC5555555555511;
	fma.rn.f64 	%fd98, %fd97, %fd89, 0d3FE000000000000B;
	fma.rn.f64 	%fd99, %fd98, %fd89, 0d3FF0000000000000;
	fma.rn.f64 	%fd100, %fd99, %fd89, 0d3FF0000000000000;
	{
	.reg .b32 %temp; 
	mov.b64 	{%r6, %temp}, %fd100;
	}
	{
	.reg .b32 %temp; 
	mov.b64 	{%temp, %r7}, %fd100;
	}
	shl.b32 	%r33, %r5, 20;
	add.s32 	%r34, %r33, %r7;
	mov.b64 	%fd108, {%r6, %r34};
	{
	.reg .b32 %temp; 
	mov.b64 	{%temp, %r35}, %fd4;
	}
	mov.b32 	%f2, %r35;
	abs.f32 	%f1, %f2;
	setp.lt.f32 	%p4, %f1, 0f4086232B;
	@%p4 bra 	$L__BB3_5;
	setp.lt.f64 	%p5, %fd4, 0d0000000000000000;
	add.f64 	%fd101, %fd4, 0d7FF0000000000000;
	selp.f64 	%fd108, 0d0000000000000000, %fd101, %p5;
	setp.geu.f32 	%p6, %f1, 0f40874800;
	@%p6 bra 	$L__BB3_5;
	shr.u32 	%r36, %r5, 31;
	add.s32 	%r37, %r5, %r36;
	shr.s32 	%r38, %r37, 1;
	shl.b32 	%r39, %r38, 20;
	add.s32 	%r40, %r7, %r39;
	mov.b64 	%fd102, {%r6, %r40};
	sub.s32 	%r41, %r5, %r38;
	shl.b32 	%r42, %r41, 20;
	add.s32 	%r43, %r42, 1072693248;
	mov.b32 	%r44, 0;
	mov.b64 	%fd103, {%r44, %r43};
	mul.f64 	%fd108, %fd103, %fd102;
$L__BB3_5:
	abs.f64 	%fd104, %fd108;
	setp.eq.f64 	%p7, %fd104, 0d7FF0000000000000;
	fma.rn.f64 	%fd105, %fd108, %fd5, %fd108;
	selp.f64 	%fd106, %fd108, %fd105, %p7;
	st.param.f64 	[func_retval0], %fd106;
	ret;

}


// ===== COMPILED SASS (sm_100) =====

	.target	sm_100

	.elftype	@"ET_EXEC"


//--------------------- .note.nv.tkinfo           --------------------------
	.section	.note.nv.tkinfo,"",@"SHT_NOTE"
	.sectionflags	@"SHF_NOTE_NV_TKINFO"
	.tkinfo
        /*0018*/ 	.word	0x00000002
        /*0030*/ 	.string	""
        /*0030*/ 	.string	"ptxas"
        /*0030*/ 	.string	"Cuda compilation tools, release 13.0, V13.0.88"
        /*0030*/ 	.string	"Build cuda_13.0.r13.0/compiler.36424714_0"
        /*0030*/ 	.string	"-arch sm_100 -m 64 "



//--------------------- .note.nv.cuinfo           --------------------------
	.section	.note.nv.cuinfo,"",@"SHT_NOTE"
	.sectionflags	@"SHF_NOTE_NV_CUINFO"
        /*0018*/ 	.short	0x0002
        /*001a*/ 	.short	0x0064
        /*001c*/ 	.short	0x0082
	.zero		2


//--------------------- .nv.info                  --------------------------
	.section	.nv.info,"",@"SHT_CUDA_INFO"
	.align	4


	//----- nvinfo : EIATTR_REGCOUNT
	.align		4
        /*0000*/ 	.byte	0x04, 0x2f
        /*0002*/ 	.short	(.L_1 - .L_0)
	.align		4
.L_0:
        /*0004*/ 	.word	index@(_Z18GetMinMaxPerTensorIfEvPKT_iiiPS0_S3_)
        /*0008*/ 	.word	0x00000012


	//----- nvinfo : EIATTR_FRAME_SIZE
	.align		4
.L_1:
        /*000c*/ 	.byte	0x04, 0x11
        /*000e*/ 	.short	(.L_3 - .L_2)
	.align		4
.L_2:
        /*0010*/ 	.word	index@(_Z18GetMinMaxPerTensorIfEvPKT_iiiPS0_S3_)
        /*0014*/ 	.word	0x00000000


	//----- nvinfo : EIATTR_REGCOUNT
	.align		4
.L_3:
        /*0018*/ 	.byte	0x04, 0x2f
        /*001a*/ 	.short	(.L_5 - .L_4)
	.align		4
.L_4:
        /*001c*/ 	.word	index@(_Z17GetScaleAndZPASymIfEvPKT_S2_iiPS0_S3_)
        /*0020*/ 	.word	0x0000001e


	//----- nvinfo : EIATTR_FRAME_SIZE
	.align		4
.L_5:
        /*0024*/ 	.byte	0x04, 0x11
        /*0026*/ 	.short	(.L_7 - .L_6)
	.align		4
.L_6:
        /*0028*/ 	.word	index@($_Z17GetScaleAndZPASymIfEvPKT_S2_iiPS0_S3_$__internal_accurate_pow)
        /*002c*/ 	.word	0x00000000


	//----- nvinfo : EIATTR_FRAME_SIZE
	.align		4
.L_7:
        /*0030*/ 	.byte	0x04, 0x11
        /*0032*/ 	.short	(.L_9 - .L_8)
	.align		4
.L_8:
        /*0034*/ 	.word	index@($__internal_1_$__cuda_sm3x_div_rn_noftz_f32_slowpath)
        /*0038*/ 	.word	0x00000000


	//----- nvinfo : EIATTR_FRAME_SIZE
	.align		4
.L_9:
        /*003c*/ 	.byte	0x04, 0x11
        /*003e*/ 	.short	(.L_11 - .L_10)
	.align		4
.L_10:
        /*0040*/ 	.word	index@(_Z17GetScaleAndZPASymIfEvPKT_S2_iiPS0_S3_)
        /*0044*/ 	.word	0x00000000


	//----- nvinfo : EIATTR_REGCOUNT
	.align		4
.L_11:
        /*0048*/ 	.byte	0x04, 0x2f
        /*004a*/ 	.short	(.L_13 - .L_12)
	.align		4
.L_12:
        /*004c*/ 	.word	index@(_Z21QuantizePerTensorAsymIfEvPKT_PS0_S2_S2_iii)
        /*0050*/ 	.word	0x0000001e


	//----- nvinfo : EIATTR_FRAME_SIZE
	.align		4
.L_13:
        /*0054*/ 	.byte	0x04, 0x11
        /*0056*/ 	.short	(.L_15 - .L_14)
	.align		4
.L_14:
        /*0058*/ 	.word	index@($_Z21QuantizePerTensorAsymIfEvPKT_PS0_S2_S2_iii$__internal_accurate_pow)
        /*005c*/ 	.word	0x00000000


	//----- nvinfo : EIATTR_FRAME_SIZE
	.align		4
.L_15:
        /*0060*/ 	.byte	0x04, 0x11
        /*0062*/ 	.short	(.L_17 - .L_16)
	.align		4
.L_16:
        /*0064*/ 	.word	index@($__internal_0_$__cuda_sm3x_div_rn_noftz_f32_slowpath)
        /*0068*/ 	.word	0x00000000


	//----- nvinfo : EIATTR_FRAME_SIZE
	.align		4
.L_17:
        /*006c*/ 	.byte	0x04, 0x11
        /*006e*/ 	.short	(.L_19 - .L_18)
	.align		4
.L_18:
        /*0070*/ 	.word	index@(_Z21QuantizePerTensorAsymIfEvPKT_PS0_S2_S2_iii)
        /*0074*/ 	.word	0x00000000


	//----- nvinfo : EIATTR_MIN_STACK_SIZE
	.align		4
.L_19:
        /*0078*/ 	.byte	0x04, 0x12
        /*007a*/ 	.short	(.L_21 - .L_20)
	.align		4
.L_20:
        /*007c*/ 	.word	index@(_Z21QuantizePerTensorAsymIfEvPKT_PS0_S2_S2_iii)
        /*0080*/ 	.word	0x00000000


	//----- nvinfo : EIATTR_MIN_STACK_SIZE
	.align		4
.L_21:
        /*0084*/ 	.byte	0x04, 0x12
        /*0086*/ 	.short	(.L_23 - .L_22)
	.align		4
.L_22:
        /*0088*/ 	.word	index@(_Z17GetScaleAndZPASymIfEvPKT_S2_iiPS0_S3_)
        /*008c*/ 	.word	0x00000000


	//----- nvinfo : EIATTR_MIN_STACK_SIZE
	.align		4
.L_23:
        /*0090*/ 	.byte	0x04, 0x12
        /*0092*/ 	.short	(.L_25 - .L_24)
	.align		4
.L_24:
        /*0094*/ 	.word	index@(_Z18GetMinMaxPerTensorIfEvPKT_iiiPS0_S3_)
        /*0098*/ 	.word	0x00000000
.L_25:


//--------------------- .nv.compat                --------------------------
	.section	.nv.compat,"",@"SHT_CUDA_COMPAT_INFO"
	.align	4
        /*0000*/ 	.byte	0x02, 0x09, 0x00, 0x00, 0x02, 0x02, 0x01, 0x00, 0x02, 0x05, 0x05, 0x00, 0x03, 0x07, 0x01, 0x01
        /*0010*/ 	.byte	0x02, 0x03, 0x00, 0x00, 0x02, 0x06, 0x01, 0x00, 0x04, 0x0b, 0x08, 0x00, 0x01, 0x00, 0x00, 0x00
        /*0020*/ 	.byte	0x00, 0x00, 0x00, 0x00


//--------------------- .nv.info._Z21QuantizePerTensorAsymIfEvPKT_PS0_S2_S2_iii --------------------------
	.section	.nv.info._Z21QuantizePerTensorAsymIfEvPKT_PS0_S2_S2_iii,"",@"SHT_CUDA_INFO"
	.sectionflags	@""
	.align	4


	//----- nvinfo : EIATTR_CUDA_API_VERSION
	.align		4
        /*0000*/ 	.byte	0x04, 0x37
        /*0002*/ 	.short	(.L_27 - .L_26)
.L_26:
        /*0004*/ 	.word	0x00000082


	//----- nvinfo : EIATTR_KPARAM_INFO
	.align		4
.L_27:
        /*0008*/ 	.byte	0x04, 0x17
        /*000a*/ 	.short	(.L_29 - .L_28)
.L_28:
        /*000c*/ 	.word	0x00000000
        /*0010*/ 	.short	0x0006
        /*0012*/ 	.short	0x0028
        /*0014*/ 	.byte	0x00, 0xf0, 0x11, 0x00


	//----- nvinfo : EIATTR_KPARAM_INFO
	.align		4
.L_29:
        /*0018*/ 	.byte	0x04, 0x17
        /*001a*/ 	.short	(.L_31 - .L_30)
.L_30:
        /*001c*/ 	.word	0x00000000
        /*0020*/ 	.short	0x0005
        /*0022*/ 	.short	0x0024
        /*0024*/ 	.byte	0x00, 0xf0, 0x11, 0x00


	//----- nvinfo : EIATTR_KPARAM_INFO
	.align		4
.L_31:
        /*0028*/ 	.byte	0x04, 0x17
        /*002a*/ 	.short	(.L_33 - .L_32)
.L_32:
        /*002c*/ 	.word	0x00000000
        /*0030*/ 	.short	0x0004
        /*0032*/ 	.short	0x0020
        /*0034*/ 	.byte	0x00, 0xf0, 0x11, 0x00


	//----- nvinfo : EIATTR_KPARAM_INFO
	.align		4
.L_33:
        /*0038*/ 	.byte	0x04, 0x17
        /*003a*/ 	.short	(.L_35 - .L_34)
.L_34:
        /*003c*/ 	.word	0x00000000
        /*0040*/ 	.short	0x0003
        /*0042*/ 	.short	0x0018
        /*0044*/ 	.byte	0x00, 0xf5, 0x21, 0x00


	//----- nvinfo : EIATTR_KPARAM_INFO
	.align		4
.L_35:
        /*0048*/ 	.byte	0x04, 0x17
        /*004a*/ 	.short	(.L_37 - .L_36)
.L_36:
        /*004c*/ 	.word	0x00000000
        /*0050*/ 	.short	0x0002
        /*0052*/ 	.short	0x0010
        /*0054*/ 	.byte	0x00, 0xf5, 0x21, 0x00


	//----- nvinfo : EIATTR_KPARAM_INFO
	.align		4
.L_37:
        /*0058*/ 	.byte	0x04, 0x17
        /*005a*/ 	.short	(.L_39 - .L_38)
.L_38:
        /*005c*/ 	.word	0x00000000
        /*0060*/ 	.short	0x0001
        /*0062*/ 	.short	0x0008
        /*0064*/ 	.byte	0x00, 0xf5, 0x21, 0x00


	//----- nvinfo : EIATTR_KPARAM_INFO
	.align		4
.L_39:
        /*0068*/ 	.byte	0x04, 0x17
        /*006a*/ 	.short	(.L_41 - .L_40)
.L_40:
        /*006c*/ 	.word	0x00000000
        /*0070*/ 	.short	0x0000
        /*0072*/ 	.short	0x0000
        /*0074*/ 	.byte	0x00, 0xf5, 0x21, 0x00


	//----- nvinfo : EIATTR_SPARSE_MMA_MASK
	.align		4
.L_41:
        /*0078*/ 	.byte	0x03, 0x50
        /*007a*/ 	.short	0x0000


	//----- nvinfo : EIATTR_MAXREG_COUNT
	.align		4
        /*007c*/ 	.byte	0x03, 0x1b
        /*007e*/ 	.short	0x00ff


	//----- nvinfo : EIATTR_MERCURY_ISA_VERSION
	.align		4
        /*0080*/ 	.byte	0x03, 0x5f
        /*0082*/ 	.short	0x0101


	//----- nvinfo : EIATTR_VRC_CTA_INIT_COUNT
	.align		4
        /*0084*/ 	.byte	0x02, 0x4a
	.zero		1
	.zero		1


	//----- nvinfo : EIATTR_EXIT_INSTR_OFFSETS
	.align		4
        /*0088*/ 	.byte	0x04, 0x1c
        /*008a*/ 	.short	(.L_43 - .L_42)


	//   ....[0]....
.L_42:
        /*008c*/ 	.word	0x000000d0


	//   ....[1]....
        /*0090*/ 	.word	0x00000340


	//----- nvinfo : EIATTR_CRS_STACK_SIZE
	.align		4
.L_43:
        /*0094*/ 	.byte	0x04, 0x1e
        /*0096*/ 	.short	(.L_45 - .L_44)
.L_44:
        /*0098*/ 	.word	0x00000000


	//----- nvinfo : EIATTR_CBANK_PARAM_SIZE
	.align		4
.L_45:
        /*009c*/ 	.byte	0x03, 0x19
        /*009e*/ 	.short	0x002c


	//----- nvinfo : EIATTR_PARAM_CBANK
	.align		4
        /*00a0*/ 	.byte	0x04, 0x0a
        /*00a2*/ 	.short	(.L_47 - .L_46)
	.align		4
.L_46:
        /*00a4*/ 	.word	index@(.nv.constant0._Z21QuantizePerTensorAsymIfEvPKT_PS0_S2_S2_iii)
        /*00a8*/ 	.short	0x0380
        /*00aa*/ 	.short	0x002c


	//----- nvinfo : EIATTR_SW_WAR
	.align		4
.L_47:
        /*00ac*/ 	.byte	0x04, 0x36
        /*00ae*/ 	.short	(.L_49 - .L_48)
.L_48:
        /*00b0*/ 	.word	0x00000008
.L_49:


//--------------------- .nv.info._Z17GetScaleAndZPASymIfEvPKT_S2_iiPS0_S3_ --------------------------
	.section	.nv.info._Z17GetScaleAndZPASymIfEvPKT_S2_iiPS0_S3_,"",@"SHT_CUDA_INFO"
	.sectionflags	@""
	.align	4


	//----- nvinfo : EIATTR_CUDA_API_VERSION
	.align		4
        /*0000*/ 	.byte	0x04, 0x37
        /*0002*/ 	.short	(.L_51 - .L_50)
.L_50:
        /*0004*/ 	.word	0x00000082


	//----- nvinfo : EIATTR_KPARAM_INFO
	.align		4
.L_51:
        /*0008*/ 	.byte	0x04, 0x17
        /*000a*/ 	.short	(.L_53 - .L_52)
.L_52:
        /*000c*/ 	.word	0x00000000
        /*0010*/ 	.short	0x0005
        /*0012*/ 	.short	0x0020
        /*0014*/ 	.byte	0x00, 0xf5, 0x21, 0x00


	//----- nvinfo : EIATTR_KPARAM_INFO
	.align		4
.L_53:
        /*0018*/ 	.byte	0x04, 0x17
        /*001a*/ 	.short	(.L_55 - .L_54)
.L_54:
        /*001c*/ 	.word	0x00000000
        /*0020*/ 	.short	0x0004
        /*0022*/ 	.short	0x0018
        /*0024*/ 	.byte	0x00, 0xf5, 0x21, 0x00


	//----- nvinfo : EIATTR_KPARAM_INFO
	.align		4
.L_55:
        /*0028*/ 	.byte	0x04, 0x17
        /*002a*/ 	.short	(.L_57 - .L_56)
.L_56:
        /*002c*/ 	.word	0x00000000
        /*0030*/ 	.short	0x0003
        /*0032*/ 	.short	0x0014
        /*0034*/ 	.byte	0x00, 0xf0, 0x11, 0x00


	//----- nvinfo : EIATTR_KPARAM_INFO
	.align		4
.L_57:
        /*0038*/ 	.byte	0x04, 0x17
        /*003a*/ 	.short	(.L_59 - .L_58)
.L_58:
        /*003c*/ 	.word	0x00000000
        /*0040*/ 	.short	0x0002
        /*0042*/ 	.short	0x0010
        /*0044*/ 	.byte	0x00, 0xf0, 0x11, 0x00


	//----- nvinfo : EIATTR_KPARAM_INFO
	.align		4
.L_59:
        /*0048*/ 	.byte	0x04, 0x17
        /*004a*/ 	.short	(.L_61 - .L_60)
.L_60:
        /*004c*/ 	.word	0x00000000
        /*0050*/ 	.short	0x0001
        /*0052*/ 	.short	0x0008
        /*0054*/ 	.byte	0x00, 0xf5, 0x21, 0x00


	//----- nvinfo : EIATTR_KPARAM_INFO
	.align		4
.L_61:
        /*0058*/ 	.byte	0x04, 0x17
        /*005a*/ 	.short	(.L_63 - .L_62)
.L_62:
        /*005c*/ 	.word	0x00000000
        /*0060*/ 	.short	0x0000
        /*0062*/ 	.short	0x0000
        /*0064*/ 	.byte	0x00, 0xf5, 0x21, 0x00


	//----- nvinfo : EIATTR_SPARSE_MMA_MASK
	.align		4
.L_63:
        /*0068*/ 	.byte	0x03, 0x50
        /*006a*/ 	.short	0x0000


	//----- nvinfo : EIATTR_MAXREG_COUNT
	.align		4
        /*006c*/ 	.byte	0x03, 0x1b
        /*006e*/ 	.short	0x00ff


	//----- nvinfo : EIATTR_MERCURY_ISA_VERSION
	.align		4
        /*0070*/ 	.byte	0x03, 0x5f
        /*0072*/ 	.short	0x0101


	//----- nvinfo : EIATTR_VRC_CTA_INIT_COUNT
	.align		4
        /*0074*/ 	.byte	0x02, 0x4a
	.zero		1
	.zero		1


	//----- nvinfo : EIATTR_EXIT_INSTR_OFFSETS
	.align		4
        /*0078*/ 	.byte	0x04, 0x1c
        /*007a*/ 	.short	(.L_65 - .L_64)


	//   ....[0]....
.L_64:
        /*007c*/ 	.word	0x00000070


	//   ....[1]....
        /*0080*/ 	.word	0x00000440


	//----- nvinfo : EIATTR_CRS_STACK_SIZE
	.align		4
.L_65:
        /*0084*/ 	.byte	0x04, 0x1e
        /*0086*/ 	.short	(.L_67 - .L_66)
.L_66:
        /*0088*/ 	.word	0x00000000


	//----- nvinfo : EIATTR_CBANK_PARAM_SIZE
	.align		4
.L_67:
        /*008c*/ 	.byte	0x03, 0x19
        /*008e*/ 	.short	0x0028


	//----- nvinfo : EIATTR_PARAM_CBANK
	.align		4
        /*0090*/ 	.byte	0x04, 0x0a
        /*0092*/ 	.short	(.L_69 - .L_68)
	.align		4
.L_68:
        /*0094*/ 	.word	index@(.nv.constant0._Z17GetScaleAndZPASymIfEvPKT_S2_iiPS0_S3_)
        /*0098*/ 	.short	0x0380
        /*009a*/ 	.short	0x0028


	//----- nvinfo : EIATTR_SW_WAR
	.align		4
.L_69:
        /*009c*/ 	.byte	0x04, 0x36
        /*009e*/ 	.short	(.L_71 - .L_70)
.L_70:
        /*00a0*/ 	.word	0x00000008
.L_71:


//--------------------- .nv.info._Z18GetMinMaxPerTensorIfEvPKT_iiiPS0_S3_ --------------------------
	.section	.nv.info._Z18GetMinMaxPerTensorIfEvPKT_iiiPS0_S3_,"",@"SHT_CUDA_INFO"
	.sectionflags	@""
	.align	4


	//----- nvinfo : EIATTR_CUDA_API_VERSION
	.align		4
        /*0000*/ 	.byte	0x04, 0x37
        /*0002*/ 	.short	(.L_73 - .L_72)
.L_72:
        /*0004*/ 	.word	0x00000082


	//----- nvinfo : EIATTR_KPARAM_INFO
	.align		4
.L_73:
        /*0008*/ 	.byte	0x04, 0x17
        /*000a*/ 	.short	(.L_75 - .L_74)
.L_74:
        /*000c*/ 	.word	0x00000000
        /*0010*/ 	.short	0x0005
        /*0012*/ 	.short	0x0020
        /*0014*/ 	.byte	0x00, 0xf5, 0x21, 0x00


	//----- nvinfo : EIATTR_KPARAM_INFO
	.align		4
.L_75:
        /*0018*/ 	.byte	0x04, 0x17
        /*001a*/ 	.short	(.L_77 - .L_76)
.L_76:
        /*001c*/ 	.word	0x00000000
        /*0020*/ 	.short	0x0004
        /*0022*/ 	.short	0x0018
        /*0024*/ 	.byte	0x00, 0xf5, 0x21, 0x00


	//----- nvinfo : EIATTR_KPARAM_INFO
	.align		4
.L_77:
        /*0028*/ 	.byte	0x04, 0x17
        /*002a*/ 	.short	(.L_79 - .L_78)
.L_78:
        /*002c*/ 	.word	0x00000000
        /*0030*/ 	.short	0x0003
        /*0032*/ 	.short	0x0010
        /*0034*/ 	.byte	0x00, 0xf0, 0x11, 0x00


	//----- nvinfo : EIATTR_KPARAM_INFO
	.align		4
.L_79:
        /*0038*/ 	.byte	0x04, 0x17
        /*003a*/ 	.short	(.L_81 - .L_80)
.L_80:
        /*003c*/ 	.word	0x00000000
        /*0040*/ 	.short	0x0002
        /*0042*/ 	.short	0x000c
        /*0044*/ 	.byte	0x00, 0xf0, 0x11, 0x00


	//----- nvinfo : EIATTR_KPARAM_INFO
	.align		4
.L_81:
        /*0048*/ 	.byte	0x04, 0x17
        /*004a*/ 	.short	(.L_83 - .L_82)
.L_82:
        /*004c*/ 	.word	0x00000000
        /*0050*/ 	.short	0x0001
        /*0052*/ 	.short	0x0008
        /*0054*/ 	.byte	0x00, 0xf0, 0x11, 0x00


	//----- nvinfo : EIATTR_KPARAM_INFO
	.align		4
.L_83:
        /*0058*/ 	.byte	0x04, 0x17
        /*005a*/ 	.short	(.L_85 - .L_84)
.L_84:
        /*005c*/ 	.word	0x00000000
        /*0060*/ 	.short	0x0000
        /*0062*/ 	.short	0x0000
        /*0064*/ 	.byte	0x00, 0xf5, 0x21, 0x00


	//----- nvinfo : EIATTR_SPARSE_MMA_MASK
	.align		4
.L_85:
        /*0068*/ 	.byte	0x03, 0x50
        /*006a*/ 	.short	0x0000


	//----- nvinfo : EIATTR_MAXREG_COUNT
	.align		4
        /*006c*/ 	.byte	0x03, 0x1b
        /*006e*/ 	.short	0x00ff


	//----- nvinfo : EIATTR_NUM_BARRIERS
	.align		4
        /*0070*/ 	.byte	0x02, 0x4c
        /*0072*/ 	.byte	0x01
	.zero		1


	//----- nvinfo : EIATTR_MERCURY_ISA_VERSION
	.align		4
        /*0074*/ 	.byte	0x03, 0x5f
        /*0076*/ 	.short	0x0101


	//----- nvinfo : EIATTR_VRC_CTA_INIT_COUNT
	.align		4
        /*0078*/ 	.byte	0x02, 0x4a
	.zero		1
	.zero		1


	//----- nvinfo : EIATTR_EXIT_INSTR_OFFSETS
	.align		4
        /*007c*/ 	.byte	0x04, 0x1c
        /*007e*/ 	.short	(.L_87 - .L_86)


	//   ....[0]....
.L_86:
        /*0080*/ 	.word	0x000003f0


	//   ....[1]....
        /*0084*/ 	.word	0x00000570


	//----- nvinfo : EIATTR_CRS_STACK_SIZE
	.align		4
.L_87:
        /*0088*/ 	.byte	0x04, 0x1e
        /*008a*/ 	.short	(.L_89 - .L_88)
.L_88:
        /*008c*/ 	.word	0x00000000


	//----- nvinfo : EIATTR_CBANK_PARAM_SIZE
	.align		4
.L_89:
        /*0090*/ 	.byte	0x03, 0x19
        /*0092*/ 	.short	0x0028


	//----- nvinfo : EIATTR_PARAM_CBANK
	.align		4
        /*0094*/ 	.byte	0x04, 0x0a
        /*0096*/ 	.short	(.L_91 - .L_90)
	.align		4
.L_90:
        /*0098*/ 	.word	index@(.nv.constant0._Z18GetMinMaxPerTensorIfEvPKT_iiiPS0_S3_)
        /*009c*/ 	.short	0x0380
        /*009e*/ 	.short	0x0028


	//----- nvinfo : EIATTR_SW_WAR
	.align		4
.L_91:
        /*00a0*/ 	.byte	0x04, 0x36
        /*00a2*/ 	.short	(.L_93 - .L_92)
.L_92:
        /*00a4*/ 	.word	0x00000008
.L_93:


//--------------------- .nv.callgraph             --------------------------
	.section	.nv.callgraph,"",@"SHT_CUDA_CALLGRAPH"
	.align	4
	.sectionentsize	8
	.align		4
        /*0000*/ 	.word	0x00000000
	.align		4
        /*0004*/ 	.word	0xffffffff
	.align		4
        /*0008*/ 	.word	0x00000000
	.align		4
        /*000c*/ 	.word	0xfffffffe
	.align		4
        /*0010*/ 	.word	0x00000000
	.align		4
        /*0014*/ 	.word	0xfffffffd
	.align		4
        /*0018*/ 	.word	0x00000000
	.align		4
        /*001c*/ 	.word	0xfffffffc


//--------------------- .text._Z21QuantizePerTensorAsymIfEvPKT_PS0_S2_S2_iii --------------------------
	.section	.text._Z21QuantizePerTensorAsymIfEvPKT_PS0_S2_S2_iii,"ax",@progbits
	.align	128
        .global         _Z21QuantizePerTensorAsymIfEvPKT_PS0_S2_S2_iii
        .type           _Z21QuantizePerTensorAsymIfEvPKT_PS0_S2_S2_iii,@function
        .size           _Z21QuantizePerTensorAsymIfEvPKT_PS0_S2_S2_iii,(.L_x_47 - _Z21QuantizePerTensorAsymIfEvPKT_PS0_S2_S2_iii)
        .other          _Z21QuantizePerTensorAsymIfEvPKT_PS0_S2_S2_iii,@"STO_CUDA_ENTRY STV_DEFAULT"
_Z21QuantizePerTensorAsymIfEvPKT_PS0_S2_S2_iii:
.text._Z21QuantizePerTensorAsymIfEvPKT_PS0_S2_S2_iii:
[----:B------:R-:W-:Y:S01]  /*0000*/  LDC R1, c[0x0][0x37c] ;  /* 0x0000df00ff017b82 */ /* 0x000fe20000000800 */
[----:B------:R-:W0:Y:S01]  /*0010*/  S2R R3, SR_TID.X ;  /* 0x0000000000037919 */ /* 0x000e220000002100 */
[----:B------:R-:W1:Y:S06]  /*0020*/  LDCU UR7, c[0x0][0x3a4] ;  /* 0x00007480ff0777ac */ /* 0x000e6c0008000800 */
[----:B------:R-:W0:Y:S01]  /*0030*/  S2UR UR6, SR_CTAID.X ;  /* 0x00000000000679c3 */ /* 0x000e220000002500 */
[----:B------:R-:W-:Y:S01]  /*0040*/  MOV R12, 0xa0 ;  /* 0x000000a0000c7802 */ /* 0x000fe20000000f00 */
[----:B------:R-:W2:Y:S06]  /*0050*/  LDCU.64 UR4, c[0x0][0x358] ;  /* 0x00006b00ff0477ac */ /* 0x000eac0008000a00 */
[----:B------:R-:W0:Y:S01]  /*0060*/  LDC R0, c[0x0][0x360] ;  /* 0x0000d800ff007b82 */ /* 0x000e220000000800 */
[----:B-1----:R-:W1:Y:S02]  /*0070*/  I2F.F64 R4, UR7 ;  /* 0x0000000700047d12 */ /* 0x002e640008201c00 */
[----:B012---:R-:W-:-:S07]  /*0080*/  IMAD R2, R0, UR6, R3 ;  /* 0x0000000600027c24 */ /* 0x007fce000f8e0203 */
[----:B------:R-:W-:Y:S05]  /*0090*/  CALL.REL.NOINC `($_Z21QuantizePerTensorAsymIfEvPKT_PS0_S2_S2_iii$__internal_accurate_pow) ;  /* 0x0000000800507944 */ /* 0x000fea0003c00000 */
[----:B------:R-:W0:Y:S02]  /*00a0*/  LDCU.64 UR6, c[0x0][0x3a0] ;  /* 0x00007400ff0677ac */ /* 0x000e240008000a00 */
[----:B0-----:R-:W-:Y:S02]  /*00b0*/  ISETP.GE.AND P1, PT, R2, UR6, PT ;  /* 0x0000000602007c0c */ /* 0x001fe4000bf26270 */
[----:B------:R-:W-:-:S11]  /*00c0*/  ISETP.NE.AND P0, PT, RZ, UR7, PT ;  /* 0x00000007ff007c0c */ /* 0x000fd6000bf05270 */
[----:B------:R-:W-:Y:S05]  /*00d0*/  @P1 EXIT ;  /* 0x000000000000194d */ /* 0x000fea0003800000 */
[----:B------:R-:W0:Y:S08]  /*00e0*/  LDC.64 R14, c[0x0][0x390] ;  /* 0x0000e400ff0e7b82 */ /* 0x000e300000000a00 */
[----:B------:R-:W1:Y:S01]  /*00f0*/  LDC.64 R16, c[0x0][0x398] ;  /* 0x0000e600ff107b82 */ /* 0x000e620000000a00 */
[----:B------:R-:W-:Y:S01]  /*0100*/  DADD R12, R4, -1 ;  /* 0xbff00000040c7429 */ /* 0x000fe20000000000 */
[----:B------:R-:W2:Y:S01]  /*0110*/  LDCU UR6, c[0x0][0x370] ;  /* 0x00006e00ff0677ac */ /* 0x000ea20008000800 */
[----:B------:R-:W3:Y:S05]  /*0120*/  LDCU UR7, c[0x0][0x3a0] ;  /* 0x00007400ff0777ac */ /* 0x000eea0008000800 */
[----:B------:R-:W4:Y:S01]  /*0130*/  LDC.64 R6, c[0x0][0x380] ;  /* 0x0000e000ff067b82 */ /* 0x000f220000000a00 */
[----:B0-----:R0:W5:Y:S07]  /*0140*/  LDG.E R3, desc[UR4][R14.64] ;  /* 0x000000040e037981 */ /* 0x00116e000c1e1900 */
[----:B------:R-:W0:Y:S01]  /*0150*/  LDC.64 R4, c[0x0][0x388] ;  /* 0x0000e200ff047b82 */ /* 0x000e220000000a00 */
[----:B-1----:R1:W5:Y:S01]  /*0160*/  LDG.E R8, desc[UR4][R16.64] ;  /* 0x0000000410087981 */ /* 0x002362000c1e1900 */
[----:B------:R-:W3:Y:S01]  /*0170*/  F2F.F32.F64 R9, R12 ;  /* 0x0000000c00097310 */ /* 0x000ee20000301000 */
[----:B--2---:R-:W-:Y:S01]  /*0180*/  IMAD R11, R0, UR6, RZ ;  /* 0x00000006000b7c24 */ /* 0x004fe2000f8e02ff */
[----:B-1-34-:R-:W-:-:S07]  /*0190*/  FSEL R9, R9, RZ, P0 ;  /* 0x000000ff09097208 */ /* 0x01afce0000000000 */
.L_x_2:
[----:B-1----:R-:W-:-:S05]  /*01a0*/  IMAD.WIDE R12, R2, 0x4, R6 ;  /* 0x00000004020c7825 */ /* 0x002fca00078e0206 */
[----:B------:R-:W2:Y:S01]  /*01b0*/  LDG.E R0, desc[UR4][R12.64] ;  /* 0x000000040c007981 */ /* 0x000ea2000c1e1900 */
[----:B-----5:R-:W0:Y:S01]  /*01c0*/  MUFU.RCP R10, R3 ;  /* 0x00000003000a7308 */ /* 0x020e220000001000 */
[----:B------:R-:W-:Y:S01]  /*01d0*/  BSSY.RECONVERGENT B0, `(.L_x_0) ;  /* 0x000000b000007945 */ /* 0x000fe20003800200 */
[----:B0-----:R-:W-:-:S04]  /*01e0*/  FFMA R15, -R3, R10, 1 ;  /* 0x3f800000030f7423 */ /* 0x001fc8000000010a */
[----:B------:R-:W-:Y:S02]  /*01f0*/  FFMA R15, R10, R15, R10 ;  /* 0x0000000f0a0f7223 */ /* 0x000fe4000000000a */
[----:B--2---:R-:W0:Y:S02]  /*0200*/  FCHK P0, R0, R3 ;  /* 0x0000000300007302 */ /* 0x004e240000000000 */
[----:B------:R-:W-:-:S04]  /*0210*/  FFMA R10, R0, R15, RZ ;  /* 0x0000000f000a7223 */ /* 0x000fc800000000ff */
[----:B------:R-:W-:-:S04]  /*0220*/  FFMA R14, -R3, R10, R0 ;  /* 0x0000000a030e7223 */ /* 0x000fc80000000100 */
[----:B------:R-:W-:Y:S01]  /*0230*/  FFMA R15, R15, R14, R10 ;  /* 0x0000000e0f0f7223 */ /* 0x000fe2000000000a */
[----:B0-----:R-:W-:Y:S06]  /*0240*/  @!P0 BRA `(.L_x_1) ;  /* 0x00000000000c8947 */ /* 0x001fec0003800000 */
[----:B------:R-:W-:-:S07]  /*0250*/  MOV R10, 0x270 ;  /* 0x00000270000a7802 */ /* 0x000fce0000000f00 */
[----:B------:R-:W-:Y:S05]  /*0260*/  CALL.REL.NOINC `($__internal_0_$__cuda_sm3x_div_rn_noftz_f32_slowpath) ;  /* 0x0000000000387944 */ /* 0x000fea0003c00000 */
[----:B------:R-:W-:-:S07]  /*0270*/  IMAD.MOV.U32 R15, RZ, RZ, R0 ;  /* 0x000000ffff0f7224 */ /* 0x000fce00078e0000 */
.L_x_1:
[----:B------:R-:W-:Y:S05]  /*0280*/  BSYNC.RECONVERGENT B0 ;  /* 0x0000000000007941 */ /* 0x000fea0003800200 */
.L_x_0:
[----:B------:R-:W-:Y:S01]  /*0290*/  FADD R15, R8, R15 ;  /* 0x0000000f080f7221 */ /* 0x000fe20000000000 */
[----:B------:R-:W-:-:S03]  /*02a0*/  IMAD.WIDE R12, R2, 0x4, R4 ;  /* 0x00000004020c7825 */ /* 0x000fc600078e0204 */
[----:B------:R-:W0:Y:S01]  /*02b0*/  FRND R0, R15 ;  /* 0x0000000f00007307 */ /* 0x000e220000201000 */
[----:B------:R-:W-:Y:S01]  /*02c0*/  IMAD.IADD R2, R11, 0x1, R2 ;  /* 0x000000010b027824 */ /* 0x000fe200078e0202 */
[----:B0-----:R-:W-:-:S04]  /*02d0*/  FSETP.GT.AND P0, PT, R0, R9, PT ;  /* 0x000000090000720b */ /* 0x001fc80003f04000 */
[----:B------:R-:W-:-:S04]  /*02e0*/  FSEL R0, R9, R0, P0 ;  /* 0x0000000009007208 */ /* 0x000fc80000000000 */
[----:B------:R-:W-:-:S04]  /*02f0*/  FSETP.GEU.AND P0, PT, R0, RZ, PT ;  /* 0x000000ff0000720b */ /* 0x000fc80003f0e000 */
[----:B------:R-:W-:Y:S02]  /*0300*/  FSEL R17, R0, RZ, P0 ;  /* 0x000000ff00117208 */ /* 0x000fe40000000000 */
[----:B------:R-:W-:-:S03]  /*0310*/  ISETP.GE.AND P0, PT, R2, UR7, PT ;  /* 0x0000000702007c0c */ /* 0x000fc6000bf06270 */
[----:B------:R1:W-:Y:S10]  /*0320*/  STG.E desc[UR4][R12.64], R17 ;  /* 0x000000110c007986 */ /* 0x0003f4000c101904 */
[----:B------:R-:W-:Y:S05]  /*0330*/  @!P0 BRA `(.L_x_2) ;  /* 0xfffffffc00988947 */ /* 0x000fea000383ffff */
[----:B------:R-:W-:Y:S05]  /*0340*/  EXIT ;  /* 0x000000000000794d */ /* 0x000fea0003800000 */
        .weak           $__internal_0_$__cuda_sm3x_div_rn_noftz_f32_slowpath
        .type           $__internal_0_$__cuda_sm3x_div_rn_noftz_f32_slowpath,@function
        .size           $__internal_0_$__cuda_sm3x_div_rn_noftz_f32_slowpath,($_Z21QuantizePerTensorAsymIfEvPKT_PS0_S2_S2_iii$__internal_accurate_pow - $__internal_0_$__cuda_sm3x_div_rn_noftz_f32_slowpath)
$__internal_0_$__cuda_sm3x_div_rn_noftz_f32_slowpath:
[--C-:B------:R-:W-:Y:S01]  /*0350*/  SHF.R.U32.HI R13, RZ, 0x17, R3.reuse ;  /* 0x00000017ff0d7819 */ /* 0x100fe20000011603 */
[----:B------:R-:W-:Y:S01]  /*0360*/  BSSY.RECONVERGENT B1, `(.L_x_3) ;  /* 0x0000064000017945 */ /* 0x000fe20003800200 */
[--C-:B------:R-:W-:Y:S01]  /*0370*/  SHF.R.U32.HI R12, RZ, 0x17, R0.reuse ;  /* 0x00000017ff0c7819 */ /* 0x100fe20000011600 */
[----:B------:R-:W-:Y:S01]  /*0380*/  IMAD.MOV.U32 R14, RZ, RZ, R0 ;  /* 0x000000ffff0e7224 */ /* 0x000fe200078e0000 */
[----:B------:R-:W-:Y:S01]  /*0390*/  LOP3.LUT R13, R13, 0xff, RZ, 0xc0, !PT ;  /* 0x000000ff0d0d7812 */ /* 0x000fe200078ec0ff */
[----:B------:R-:W-:Y:S01]  /*03a0*/  IMAD.MOV.U32 R15, RZ, RZ, R3 ;  /* 0x000000ffff0f7224 */ /* 0x000fe200078e0003 */
[----:B------:R-:W-:-:S03]  /*03b0*/  LOP3.LUT R16, R12, 0xff, RZ, 0xc0, !PT ;  /* 0x000000ff0c107812 */ /* 0x000fc600078ec0ff */
[----:B------:R-:W-:Y:S02]  /*03c0*/  VIADD R17, R13, 0xffffffff ;  /* 0xffffffff0d117836 */ /* 0x000fe40000000000 */
[----:B------:R-:W-:-:S03]  /*03d0*/  VIADD R18, R16, 0xffffffff ;  /* 0xffffffff10127836 */ /* 0x000fc60000000000 */
[----:B------:R-:W-:-:S04]  /*03e0*/  ISETP.GT.U32.AND P0, PT, R17, 0xfd, PT ;  /* 0x000000fd1100780c */ /* 0x000fc80003f04070 */
[----:B------:R-:W-:-:S13]  /*03f0*/  ISETP.GT.U32.OR P0, PT, R18, 0xfd, P0 ;  /* 0x000000fd1200780c */ /* 0x000fda0000704470 */
[----:B------:R-:W-:Y:S01]  /*0400*/  @!P0 IMAD.MOV.U32 R12, RZ, RZ, RZ ;  /* 0x000000ffff0c8224 */ /* 0x000fe200078e00ff */
[----:B------:R-:W-:Y:S06]  /*0410*/  @!P0 BRA `(.L_x_4) ;  /* 0x00000000005c8947 */ /* 0x000fec0003800000 */
[----:B------:R-:W-:Y:S02]  /*0420*/  FSETP.GTU.FTZ.AND P1, PT, |R3|, +INF , PT ;  /* 0x7f8000000300780b */ /* 0x000fe40003f3c200 */
[----:B------:R-:W-:-:S04]  /*0430*/  FSETP.GTU.FTZ.AND P0, PT, |R0|, +INF , PT ;  /* 0x7f8000000000780b */ /* 0x000fc80003f1c200 */
[----:B------:R-:W-:-:S13]  /*0440*/  PLOP3.LUT P0, PT, P0, P1, PT, 0xf8, 0x8f ;  /* 0x00000000008f781c */ /* 0x000fda0000703f70 */
[----:B------:R-:W-:Y:S05]  /*0450*/  @P0 BRA `(.L_x_5) ;  /* 0x00000004004c0947 */ /* 0x000fea0003800000 */
[----:B------:R-:W-:-:S13]  /*0460*/  LOP3.LUT P0, RZ, R15, 0x7fffffff, R14, 0xc8, !PT ;  /* 0x7fffffff0fff7812 */ /* 0x000fda000780c80e */
[----:B------:R-:W-:Y:S05]  /*0470*/  @!P0 BRA `(.L_x_6) ;  /* 0x00000004003c8947 */ /* 0x000fea0003800000 */
[C---:B------:R-:W-:Y:S02]  /*0480*/  FSETP.NEU.FTZ.AND P2, PT, |R0|.reuse, +INF , PT ;  /* 0x7f8000000000780b */ /* 0x040fe40003f5d200 */
[----:B------:R-:W-:Y:S02]  /*0490*/  FSETP.NEU.FTZ.AND P1, PT, |R3|, +INF , PT ;  /* 0x7f8000000300780b */ /* 0x000fe40003f3d200 */
[----:B------:R-:W-:-:S11]  /*04a0*/  FSETP.NEU.FTZ.AND P0, PT, |R0|, +INF , PT ;  /* 0x7f8000000000780b */ /* 0x000fd60003f1d200 */
[----:B------:R-:W-:Y:S05]  /*04b0*/  @!P1 BRA !P2, `(.L_x_6) ;  /* 0x00000004002c9947 */ /* 0x000fea0005000000 */
[----:B------:R-:W-:-:S04]  /*04c0*/  LOP3.LUT P2, RZ, R14, 0x7fffffff, RZ, 0xc0, !PT ;  /* 0x7fffffff0eff7812 */ /* 0x000fc8000784c0ff */
[----:B------:R-:W-:-:S13]  /*04d0*/  PLOP3.LUT P1, PT, P1, P2, PT, 0x2f, 0xf2 ;  /* 0x0000000000f2781c */ /* 0x000fda0000f24577 */
[----:B------:R-:W-:Y:S05]  /*04e0*/  @P1 BRA `(.L_x_7) ;  /* 0x0000000400181947 */ /* 0x000fea0003800000 */
[----:B------:R-:W-:-:S04]  /*04f0*/  LOP3.LUT P1, RZ, R15, 0x7fffffff, RZ, 0xc0, !PT ;  /* 0x7fffffff0fff7812 */ /* 0x000fc8000782c0ff */
[----:B------:R-:W-:-:S13]  /*0500*/  PLOP3.LUT P0, PT, P0, P1, PT, 0x2f, 0xf2 ;  /* 0x0000000000f2781c */ /* 0x000fda0000702577 */
[----:B------:R-:W-:Y:S05]  /*0510*/  @P0 BRA `(.L_x_8) ;  /* 0x0000000400000947 */ /* 0x000fea0003800000 */
[----:B------:R-:W-:Y:S02]  /*0520*/  ISETP.GE.AND P0, PT, R18, RZ, PT ;  /* 0x000000ff1200720c */ /* 0x000fe40003f06270 */
[----:B------:R-:W-:-:S11]  /*0530*/  ISETP.GE.AND P1, PT, R17, RZ, PT ;  /* 0x000000ff1100720c */ /* 0x000fd60003f26270 */
[----:B------:R-:W-:Y:S02]  /*0540*/  @P0 IMAD.MOV.U32 R12, RZ, RZ, RZ ;  /* 0x000000ffff0c0224 */ /* 0x000fe400078e00ff */
[----:B------:R-:W-:Y:S01]  /*0550*/  @!P0 FFMA R14, R0, 1.84467440737095516160e+19, RZ ;  /* 0x5f800000000e8823 */ /* 0x000fe200000000ff */
[----:B------:R-:W-:Y:S02]  /*0560*/  @!P0 IMAD.MOV.U32 R12, RZ, RZ, -0x40 ;  /* 0xffffffc0ff0c8424 */ /* 0x000fe400078e00ff */
[----:B------:R-:W-:Y:S02]  /*0570*/  @!P1 FFMA R15, R3, 1.84467440737095516160e+19, RZ ;  /* 0x5f800000030f9823 */ /* 0x000fe400000000ff */
[----:B------:R-:W-:-:S07]  /*0580*/  @!P1 VIADD R12, R12, 0x40 ;  /* 0x000000400c0c9836 */ /* 0x000fce0000000000 */
.L_x_4:
[----:B------:R-:W-:Y:S01]  /*0590*/  LEA R0, R13, 0xc0800000, 0x17 ;  /* 0xc08000000d007811 */ /* 0x000fe200078eb8ff */
[----:B------:R-:W-:Y:S01]  /*05a0*/  VIADD R16, R16, 0xffffff81 ;  /* 0xffffff8110107836 */ /* 0x000fe20000000000 */
[----:B------:R-:W-:Y:S03]  /*05b0*/  BSSY.RECONVERGENT B2, `(.L_x_9) ;  /* 0x0000035000027945 */ /* 0x000fe60003800200 */
[----:B------:R-:W-:Y:S02]  /*05c0*/  IMAD.IADD R17, R15, 0x1, -R0 ;  /* 0x000000010f117824 */ /* 0x000fe400078e0a00 */
[C---:B------:R-:W-:Y:S02]  /*05d0*/  IMAD R0, R16.reuse, -0x800000, R14 ;  /* 0xff80000010007824 */ /* 0x040fe400078e020e */
[----:B------:R0:W1:Y:S01]  /*05e0*/  MUFU.RCP R15, R17 ;  /* 0x00000011000f7308 */ /* 0x0000620000001000 */
[----:B------:R-:W-:Y:S01]  /*05f0*/  FADD.FTZ R19, -R17, -RZ ;  /* 0x800000ff11137221 */ /* 0x000fe20000010100 */
[----:B0-----:R-:W-:-:S05]  /*0600*/  IADD3 R17, PT, PT, R16, 0x7f, -R13 ;  /* 0x0000007f10117810 */ /* 0x001fca0007ffe80d */
[----:B------:R-:W-:Y:S02]  /*0610*/  IMAD.IADD R17, R17, 0x1, R12 ;  /* 0x0000000111117824 */ /* 0x000fe400078e020c */
[----:B-1----:R-:W-:-:S04]  /*0620*/  FFMA R18, R15, R19, 1 ;  /* 0x3f8000000f127423 */ /* 0x002fc80000000013 */
[----:B------:R-:W-:-:S04]  /*0630*/  FFMA R15, R15, R18, R15 ;  /* 0x000000120f0f7223 */ /* 0x000fc8000000000f */
[----:B------:R-:W-:-:S04]  /*0640*/  FFMA R14, R0, R15, RZ ;  /* 0x0000000f000e7223 */ /* 0x000fc800000000ff */
[----:B------:R-:W-:-:S04]  /*0650*/  FFMA R18, R19, R14, R0 ;  /* 0x0000000e13127223 */ /* 0x000fc80000000000 */
[----:B------:R-:W-:-:S04]  /*0660*/  FFMA R18, R15, R18, R14 ;  /* 0x000000120f127223 */ /* 0x000fc8000000000e */
[----:B------:R-:W-:-:S04]  /*0670*/  FFMA R19, R19, R18, R0 ;  /* 0x0000001213137223 */ /* 0x000fc80000000000 */
[----:B------:R-:W-:-:S05]  /*0680*/  FFMA R0, R15, R19, R18 ;  /* 0x000000130f007223 */ /* 0x000fca0000000012 */
[----:B------:R-:W-:-:S04]  /*0690*/  SHF.R.U32.HI R13, RZ, 0x17, R0 ;  /* 0x00000017ff0d7819 */ /* 0x000fc80000011600 */
[----:B------:R-:W-:-:S05]  /*06a0*/  LOP3.LUT R13, R13, 0xff, RZ, 0xc0, !PT ;  /* 0x000000ff0d0d7812 */ /* 0x000fca00078ec0ff */
[----:B------:R-:W-:-:S04]  /*06b0*/  IMAD.IADD R16, R13, 0x1, R17 ;  /* 0x000000010d107824 */ /* 0x000fc800078e0211 */
[----:B------:R-:W-:-:S05]  /*06c0*/  VIADD R12, R16, 0xffffffff ;  /* 0xffffffff100c7836 */ /* 0x000fca0000000000 */
[----:B------:R-:W-:-:S13]  /*06d0*/  ISETP.GE.U32.AND P0, PT, R12, 0xfe, PT ;  /* 0x000000fe0c00780c */ /* 0x000fda0003f06070 */
[----:B------:R-:W-:Y:S05]  /*06e0*/  @!P0 BRA `(.L_x_10) ;  /* 0x0000000000808947 */ /* 0x000fea0003800000 */
[----:B------:R-:W-:-:S13]  /*06f0*/  ISETP.GT.AND P0, PT, R16, 0xfe, PT ;  /* 0x000000fe1000780c */ /* 0x000fda0003f04270 */
[----:B------:R-:W-:Y:S05]  /*0700*/  @P0 BRA `(.L_x_11) ;  /* 0x00000000006c0947 */ /* 0x000fea0003800000 */
[----:B------:R-:W-:-:S13]  /*0710*/  ISETP.GE.AND P0, PT, R16, 0x1, PT ;  /* 0x000000011000780c */ /* 0x000fda0003f06270 */
[----:B------:R-:W-:Y:S05]  /*0720*/  @P0 BRA `(.L_x_12) ;  /* 0x0000000000740947 */ /* 0x000fea0003800000 */
[----:B------:R-:W-:Y:S02]  /*0730*/  ISETP.GE.AND P0, PT, R16, -0x18, PT ;  /* 0xffffffe81000780c */ /* 0x000fe40003f06270 */
[----:B------:R-:W-:-:S11]  /*0740*/  LOP3.LUT R0, R0, 0x80000000, RZ, 0xc0, !PT ;  /* 0x8000000000007812 */ /* 0x000fd600078ec0ff */
[----:B------:R-:W-:Y:S05]  /*0750*/  @!P0 BRA `(.L_x_12) ;  /* 0x0000000000688947 */ /* 0x000fea0003800000 */
[CC--:B------:R-:W-:Y:S01]  /*0760*/  FFMA.RZ R12, R15.reuse, R19.reuse, R18 ;  /* 0x000000130f0c7223 */ /* 0x0c0fe2000000c012 */
[C---:B------:R-:W-:Y:S01]  /*0770*/  VIADD R14, R16.reuse, 0x20 ;  /* 0x00000020100e7836 */ /* 0x040fe20000000000 */
[C---:B------:R-:W-:Y:S02]  /*0780*/  ISETP.NE.AND P2, PT, R16.reuse, RZ, PT ;  /* 0x000000ff1000720c */ /* 0x040fe40003f45270 */
[----:B------:R-:W-:Y:S01]  /*0790*/  ISETP.NE.AND P1, PT, R16, RZ, PT ;  /* 0x000000ff1000720c */ /* 0x000fe20003f25270 */
[----:B------:R-:W-:Y:S01]  /*07a0*/  IMAD.MOV R16, RZ, RZ, -R16 ;  /* 0x000000ffff107224 */ /* 0x000fe200078e0a10 */
[----:B------:R-:W-:Y:S01]  /*07b0*/  LOP3.LUT R13, R12, 0x7fffff, RZ, 0xc0, !PT ;  /* 0x007fffff0c0d7812 */ /* 0x000fe200078ec0ff */
[CCC-:B------:R-:W-:Y:S01]  /*07c0*/  FFMA.RP R12, R15.reuse, R19.reuse, R18.reuse ;  /* 0x000000130f0c7223 */ /* 0x1c0fe20000008012 */
[----:B------:R-:W-:Y:S02]  /*07d0*/  FFMA.RM R15, R15, R19, R18 ;  /* 0x000000130f0f7223 */ /* 0x000fe40000004012 */
[----:B------:R-:W-:-:S03]  /*07e0*/  LOP3.LUT R13, R13, 0x800000, RZ, 0xfc, !PT ;  /* 0x008000000d0d7812 */ /* 0x000fc600078efcff */
[----:B------:R-:W-:Y:S02]  /*07f0*/  FSETP.NEU.FTZ.AND P0, PT, R12, R15, PT ;  /* 0x0000000f0c00720b */ /* 0x000fe40003f1d000 */
[----:B------:R-:W-:Y:S02]  /*0800*/  SHF.L.U32 R14, R13, R14, RZ ;  /* 0x0000000e0d0e7219 */ /* 0x000fe400000006ff */
[----:B------:R-:W-:Y:S02]  /*0810*/  SEL R12, R16, RZ, P2 ;  /* 0x000000ff100c7207 */ /* 0x000fe40001000000 */
[----:B------:R-:W-:Y:S02]  /*0820*/  ISETP.NE.AND P1, PT, R14, RZ, P1 ;  /* 0x000000ff0e00720c */ /* 0x000fe40000f25270 */
[----:B------:R-:W-:Y:S02]  /*0830*/  SHF.R.U32.HI R12, RZ, R12, R13 ;  /* 0x0000000cff0c7219 */ /* 0x000fe4000001160d */
[----:B------:R-:W-:-:S02]  /*0840*/  PLOP3.LUT P0, PT, P0, P1, PT, 0xf8, 0x8f ;  /* 0x00000000008f781c */ /* 0x000fc40000703f70 */
[----:B------:R-:W-:Y:S02]  /*0850*/  SHF.R.U32.HI R14, RZ, 0x1, R12 ;  /* 0x00000001ff0e7819 */ /* 0x000fe4000001160c */
[----:B------:R-:W-:-:S04]  /*0860*/  SEL R13, RZ, 0x1, !P0 ;  /* 0x00000001ff0d7807 */ /* 0x000fc80004000000 */
[----:B------:R-:W-:-:S04]  /*0870*/  LOP3.LUT R13, R13, 0x1, R14, 0xf8, !PT ;  /* 0x000000010d0d7812 */ /* 0x000fc800078ef80e */
[----:B------:R-:W-:-:S05]  /*0880*/  LOP3.LUT R13, R13, R12, RZ, 0xc0, !PT ;  /* 0x0000000c0d0d7212 */ /* 0x000fca00078ec0ff */
[----:B------:R-:W-:-:S05]  /*0890*/  IMAD.IADD R13, R14, 0x1, R13 ;  /* 0x000000010e0d7824 */ /* 0x000fca00078e020d */
[----:B------:R-:W-:Y:S01]  /*08a0*/  LOP3.LUT R0, R13, R0, RZ, 0xfc, !PT ;  /* 0x000000000d007212 */ /* 0x000fe200078efcff */
[----:B------:R-:W-:Y:S06]  /*08b0*/  BRA `(.L_x_12) ;  /* 0x0000000000107947 */ /* 0x000fec0003800000 */
.L_x_11:
[----:B------:R-:W-:-:S04]  /*08c0*/  LOP3.LUT R0, R0, 0x80000000, RZ, 0xc0, !PT ;  /* 0x8000000000007812 */ /* 0x000fc800078ec0ff */
[----:B------:R-:W-:Y:S01]  /*08d0*/  LOP3.LUT R0, R0, 0x7f800000, RZ, 0xfc, !PT ;  /* 0x7f80000000007812 */ /* 0x000fe200078efcff */
[----:B------:R-:W-:Y:S06]  /*08e0*/  BRA `(.L_x_12) ;  /* 0x0000000000047947 */ /* 0x000fec0003800000 */
.L_x_10:
[----:B------:R-:W-:-:S07]  /*08f0*/  IMAD R0, R17, 0x800000, R0 ;  /* 0x0080000011007824 */ /* 0x000fce00078e0200 */
.L_x_12:
[----:B------:R-:W-:Y:S05]  /*0900*/  BSYNC.RECONVERGENT B2 ;  /* 0x0000000000027941 */ /* 0x000fea0003800200 */
.L_x_9:
[----:B------:R-:W-:Y:S05]  /*0910*/  BRA `(.L_x_13) ;  /* 0x0000000000207947 */ /* 0x000fea0003800000 */
.L_x_8:
[----:B------:R-:W-:-:S04]  /*0920*/  LOP3.LUT R0, R15, 0x80000000, R14, 0x48, !PT ;  /* 0x800000000f007812 */ /* 0x000fc800078e480e */
[----:B------:R-:W-:Y:S01]  /*0930*/  LOP3.LUT R0, R0, 0x7f800000, RZ, 0xfc, !PT ;  /* 0x7f80000000007812 */ /* 0x000fe200078efcff */
[----:B------:R-:W-:Y:S06]  /*0940*/  BRA `(.L_x_13) ;  /* 0x0000000000147947 */ /* 0x000fec0003800000 */
.L_x_7:
[----:B------:R-:W-:Y:S01]  /*0950*/  LOP3.LUT R0, R15, 0x80000000, R14, 0x48, !PT ;  /* 0x800000000f007812 */ /* 0x000fe200078e480e */
[----:B------:R-:W-:Y:S06]  /*0960*/  BRA `(.L_x_13) ;  /* 0x00000000000c7947 */ /* 0x000fec0003800000 */
.L_x_6:
[----:B------:R-:W0:Y:S01]  /*0970*/  MUFU.RSQ R0, -QNAN ;  /* 0xffc0000000007908 */ /* 0x000e220000001400 */
[----:B------:R-:W-:Y:S05]  /*0980*/  BRA `(.L_x_13) ;  /* 0x0000000000047947 */ /* 0x000fea0003800000 */
.L_x_5:
[----:B------:R-:W-:-:S07]  /*0990*/  FADD.FTZ R0, R0, R3 ;  /* 0x0000000300007221 */ /* 0x000fce0000010000 */
.L_x_13:
[----:B------:R-:W-:Y:S05]  /*09a0*/  BSYNC.RECONVERGENT B1 ;  /* 0x0000000000017941 */ /* 0x000fea0003800200 */
.L_x_3:
[----:B------:R-:W-:Y:S02]  /*09b0*/  IMAD.MOV.U32 R12, RZ, RZ, R10 ;  /* 0x000000ffff0c7224 */ /* 0x000fe400078e000a */
[----:B------:R-:W-:-:S04]  /*09c0*/  IMAD.MOV.U32 R13, RZ, RZ, 0x0 ;  /* 0x00000000ff0d7424 */ /* 0x000fc800078e00ff */
[----:B0-----:R-:W-:Y:S05]  /*09d0*/  RET.REL.NODEC R12 `(_Z21QuantizePerTensorAsymIfEvPKT_PS0_S2_S2_iii) ;  /* 0xfffffff40c887950 */ /* 0x001fea0003c3ffff */
        .type           $_Z21QuantizePerTensorAsymIfEvPKT_PS0_S2_S2_iii$__internal_accurate_pow,@function
        .size           $_Z21QuantizePerTensorAsymIfEvPKT_PS0_S2_S2_iii$__internal_accurate_pow,(.L_x_47 - $_Z21QuantizePerTensorAsymIfEvPKT_PS0_S2_S2_iii$__internal_accurate_pow)
$_Z21QuantizePerTensorAsymIfEvPKT_PS0_S2_S2_iii$__internal_accurate_pow:
[----:B------:R-:W0:Y:S01]  /*09e0*/  MUFU.RCP64H R15, 2 ;  /* 0x40000000000f7908 */ /* 0x000e220000001800 */
[----:B------:R-:W-:Y:S01]  /*09f0*/  IMAD.MOV.U32 R6, RZ, RZ, 0x0 ;  /* 0x00000000ff067424 */ /* 0x000fe200078e00ff */
[----:B------:R-:W-:Y:S01]  /*0a00*/  MOV R14, RZ ;  /* 0x000000ff000e7202 */ /* 0x000fe20000000f00 */
[----:B------:R-:W-:Y:S01]  /*0a10*/  IMAD.MOV.U32 R7, RZ, RZ, 0x40000000 ;  /* 0x40000000ff077424 */ /* 0x000fe200078e00ff */
[----:B------:R-:W-:Y:S01]  /*0a20*/  UMOV UR6, 0x7d2cafe2 ;  /* 0x7d2cafe200067882 */ /* 0x000fe20000000000 */
[----:B------:R-:W-:Y:S01]  /*0a30*/  IMAD.MOV.U32 R8, RZ, RZ, 0x41ad3b5a ;  /* 0x41ad3b5aff087424 */ /* 0x000fe200078e00ff */
[----:B------:R-:W-:Y:S01]  /*0a40*/  UMOV UR7, 0x3eb0f5ff ;  /* 0x3eb0f5ff00077882 */ /* 0x000fe20000000000 */
[----:B------:R-:W-:Y:S02]  /*0a50*/  IMAD.MOV.U32 R9, RZ, RZ, 0x3ed0f5d2 ;  /* 0x3ed0f5d2ff097424 */ /* 0x000fe400078e00ff */
[----:B------:R-:W-:-:S05]  /*0a60*/  IMAD.SHL.U32 R3, R5, 0x2, RZ ;  /* 0x0000000205037824 */ /* 0x000fca00078e00ff */
[----:B------:R-:W-:Y:S01]  /*0a70*/  ISETP.GT.U32.AND P0, PT, R3, -0x2000001, PT ;  /* 0xfdffffff0300780c */ /* 0x000fe20003f04070 */
[----:B0-----:R-:W-:-:S08]  /*0a80*/  DFMA R6, R14, -R6, 1 ;  /* 0x3ff000000e06742b */ /* 0x001fd00000000806 */
[----:B------:R-:W-:-:S08]  /*0a90*/  DFMA R6, R6, R6, R6 ;  /* 0x000000060606722b */ /* 0x000fd00000000006 */
[----:B------:R-:W-:-:S08]  /*0aa0*/  DFMA R14, R14, R6, R14 ;  /* 0x000000060e0e722b */ /* 0x000fd0000000000e */
[----:B------:R-:W-:-:S08]  /*0ab0*/  DMUL R6, RZ, R14 ;  /* 0x0000000eff067228 */ /* 0x000fd00000000000 */
[----:B------:R-:W-:-:S08]  /*0ac0*/  DFMA R6, RZ, R14, R6 ;  /* 0x0000000eff06722b */ /* 0x000fd00000000006 */
[----:B------:R-:W-:Y:S02]  /*0ad0*/  DMUL R10, R6, R6 ;  /* 0x00000006060a7228 */ /* 0x000fe40000000000 */
[----:B------:R-:W-:-:S06]  /*0ae0*/  DADD R18, RZ, -R6 ;  /* 0x00000000ff127229 */ /* 0x000fcc0000000806 */
[----:B------:R-:W-:Y:S01]  /*0af0*/  DFMA R8, R10, UR6, R8 ;  /* 0x000000060a087c2b */ /* 0x000fe20008000008 */
[----:B------:R-:W-:Y:S01]  /*0b00*/  UMOV UR6, 0x75488a3f ;  /* 0x75488a3f00067882 */ /* 0x000fe20000000000 */
[----:B------:R-:W-:Y:S01]  /*0b10*/  UMOV UR7, 0x3ef3b20a ;  /* 0x3ef3b20a00077882 */ /* 0x000fe20000000000 */
[----:B------:R-:W-:Y:S02]  /*0b20*/  DADD R20, R18, R18 ;  /* 0x0000000012147229 */ /* 0x000fe40000000012 */
[----:B------:R-:W-:-:S03]  /*0b30*/  DMUL R18, R6, R6 ;  /* 0x0000000606127228 */ /* 0x000fc60000000000 */
[----:B------:R-:W-:Y:S01]  /*0b40*/  DFMA R8, R10, R8, UR6 ;  /* 0x000000060a087e2b */ /* 0x000fe20008000008 */
[----:B------:R-:W-:Y:S01]  /*0b50*/  UMOV UR6, 0xe4faecd5 ;  /* 0xe4faecd500067882 */ /* 0x000fe20000000000 */
[----:B------:R-:W-:Y:S01]  /*0b60*/  UMOV UR7, 0x3f1745cd ;  /* 0x3f1745cd00077882 */ /* 0x000fe20000000000 */
[-C--:B------:R-:W-:Y:S02]  /*0b70*/  DFMA R20, RZ, -R6.reuse, R20 ;  /* 0x80000006ff14722b */ /* 0x080fe40000000014 */
[----:B------:R-:W-:-:S03]  /*0b80*/  DFMA R24, R6, R6, -R18 ;  /* 0x000000060618722b */ /* 0x000fc60000000812 */
[----:B------:R-:W-:Y:S01]  /*0b90*/  DFMA R8, R10, R8, UR6 ;  /* 0x000000060a087e2b */ /* 0x000fe20008000008 */
[----:B------:R-:W-:Y:S01]  /*0ba0*/  UMOV UR6, 0x258a578b ;  /* 0x258a578b00067882 */ /* 0x000fe20000000000 */
[----:B------:R-:W-:Y:S01]  /*0bb0*/  UMOV UR7, 0x3f3c71c7 ;  /* 0x3f3c71c700077882 */ /* 0x000fe20000000000 */
[----:B------:R-:W-:-:S05]  /*0bc0*/  DMUL R14, R14, R20 ;  /* 0x000000140e0e7228 */ /* 0x000fca0000000000 */
[----:B------:R-:W-:Y:S01]  /*0bd0*/  DFMA R8, R10, R8, UR6 ;  /* 0x000000060a087e2b */ /* 0x000fe20008000008 */
[----:B------:R-:W-:Y:S01]  /*0be0*/  UMOV UR6, 0x9242b910 ;  /* 0x9242b91000067882 */ /* 0x000fe20000000000 */
[----:B------:R-:W-:-:S03]  /*0bf0*/  UMOV UR7, 0x3f624924 ;  /* 0x3f62492400077882 */ /* 0x000fc60000000000 */
[----:B------:R-:W-:Y:S02]  /*0c00*/  VIADD R27, R15, 0x100000 ;  /* 0x001000000f1b7836 */ /* 0x000fe40000000000 */
[----:B------:R-:W-:Y:S01]  /*0c10*/  IMAD.MOV.U32 R26, RZ, RZ, R14 ;  /* 0x000000ffff1a7224 */ /* 0x000fe200078e000e */
[----:B------:R-:W-:Y:S01]  /*0c20*/  DFMA R8, R10, R8, UR6 ;  /* 0x000000060a087e2b */ /* 0x000fe20008000008 */
[----:B------:R-:W-:Y:S01]  /*0c30*/  UMOV UR6, 0x99999dfb ;  /* 0x99999dfb00067882 */ /* 0x000fe20000000000 */
[----:B------:R-:W-:-:S03]  /*0c40*/  UMOV UR7, 0x3f899999 ;  /* 0x3f89999900077882 */ /* 0x000fc60000000000 */
[----:B------:R-:W-:-:S03]  /*0c50*/  DFMA R24, R6, R26, R24 ;  /* 0x0000001a0618722b */ /* 0x000fc60000000018 */
[----:B------:R-:W-:Y:S01]  /*0c60*/  DFMA R16, R10, R8, UR6 ;  /* 0x000000060a107e2b */ /* 0x000fe20008000008 */
[----:B------:R-:W-:Y:S01]  /*0c70*/  UMOV UR6, 0x55555555 ;  /* 0x5555555500067882 */ /* 0x000fe20000000000 */
[----:B------:R-:W-:-:S06]  /*0c80*/  UMOV UR7, 0x3fb55555 ;  /* 0x3fb5555500077882 */ /* 0x000fcc0000000000 */
[----:B------:R-:W-:-:S08]  /*0c90*/  DFMA R8, R10, R16, UR6 ;  /* 0x000000060a087e2b */ /* 0x000fd00008000010 */
[----:B------:R-:W-:Y:S01]  /*0ca0*/  DADD R22, -R8, UR6 ;  /* 0x0000000608167e29 */ /* 0x000fe20008000100 */
[----:B------:R-:W-:Y:S01]  /*0cb0*/  UMOV UR6, 0xb9e7b0 ;  /* 0x00b9e7b000067882 */ /* 0x000fe20000000000 */
[----:B------:R-:W-:-:S06]  /*0cc0*/  UMOV UR7, 0x3c46a4cb ;  /* 0x3c46a4cb00077882 */ /* 0x000fcc0000000000 */
[----:B------:R-:W-:Y:S02]  /*0cd0*/  DFMA R16, R10, R16, R22 ;  /* 0x000000100a10722b */ /* 0x000fe40000000016 */
[----:B------:R-:W-:-:S06]  /*0ce0*/  DMUL R10, R6, R18 ;  /* 0x00000012060a7228 */ /* 0x000fcc0000000000 */
[----:B------:R-:W-:Y:S01]  /*0cf0*/  DADD R16, R16, -UR6 ;  /* 0x8000000610107e29 */ /* 0x000fe20008000000 */
[----:B------:R-:W-:Y:S01]  /*0d00*/  UMOV UR6, 0x0 ;  /* 0x0000000000067882 */ /* 0x000fe20000000000 */
[----:B------:R-:W-:Y:S01]  /*0d10*/  DFMA R22, R6, R18, -R10 ;  /* 0x000000120616722b */ /* 0x000fe2000000080a */
[----:B------:R-:W-:-:S05]  /*0d20*/  UMOV UR7, 0x3ff00000 ;  /* 0x3ff0000000077882 */ /* 0x000fca0000000000 */
[----:B------:R-:W-:Y:S02]  /*0d30*/  DADD R20, R8, R16 ;  /* 0x0000000008147229 */ /* 0x000fe40000000010 */
[----:B------:R-:W-:-:S06]  /*0d40*/  DFMA R22, R14, R18, R22 ;  /* 0x000000120e16722b */ /* 0x000fcc0000000016 */
[----:B------:R-:W-:Y:S02]  /*0d50*/  DMUL R18, R20, R10 ;  /* 0x0000000a14127228 */ /* 0x000fe40000000000 */
[----:B------:R-:W-:Y:S02]  /*0d60*/  DFMA R22, R6, R24, R22 ;  /* 0x000000180616722b */ /* 0x000fe40000000016 */
[----:B------:R-:W-:-:S04]  /*0d70*/  DADD R8, R8, -R20 ;  /* 0x0000000008087229 */ /* 0x000fc80000000814 */
[----:B------:R-:W-:-:S04]  /*0d80*/  DFMA R24, R20, R10, -R18 ;  /* 0x0000000a1418722b */ /* 0x000fc80000000812 */
[----:B------:R-:W-:-:S04]  /*0d90*/  DADD R8, R16, R8 ;  /* 0x0000000010087229 */ /* 0x000fc80000000008 */
[----:B------:R-:W-:-:S08]  /*0da0*/  DFMA R22, R20, R22, R24 ;  /* 0x000000161416722b */ /* 0x000fd00000000018 */
[----:B------:R-:W-:-:S08]  /*0db0*/  DFMA R22, R8, R10, R22 ;  /* 0x0000000a0816722b */ /* 0x000fd00000000016 */
[----:B------:R-:W-:-:S08]  /*0dc0*/  DADD R10, R18, R22 ;  /* 0x00000000120a7229 */ /* 0x000fd00000000016 */
[--C-:B------:R-:W-:Y:S02]  /*0dd0*/  DADD R8, R6, R10.reuse ;  /* 0x0000000006087229 */ /* 0x100fe4000000000a */
[----:B------:R-:W-:-:S06]  /*0de0*/  DADD R18, R18, -R10 ;  /* 0x0000000012127229 */ /* 0x000fcc000000080a */
[----:B------:R-:W-:Y:S02]  /*0df0*/  DADD R6, R6, -R8 ;  /* 0x0000000006067229 */ /* 0x000fe40000000808 */
[----:B------:R-:W-:-:S06]  /*0e00*/  DADD R18, R22, R18 ;  /* 0x0000000016127229 */ /* 0x000fcc0000000012 */
[----:B------:R-:W-:Y:S01]  /*0e10*/  DADD R6, R10, R6 ;  /* 0x000000000a067229 */ /* 0x000fe20000000006 */
[----:B------:R-:W-:Y:S02]  /*0e20*/  IMAD.MOV.U32 R10, RZ, RZ, -0x105c611 ;  /* 0xfefa39efff0a7424 */ /* 0x000fe400078e00ff */
[----:B------:R-:W-:-:S05]  /*0e30*/  IMAD.MOV.U32 R11, RZ, RZ, 0x3fe62e42 ;  /* 0x3fe62e42ff0b7424 */ /* 0x000fca00078e00ff */
[----:B------:R-:W-:-:S08]  /*0e40*/  DADD R6, R18, R6 ;  /* 0x0000000012067229 */ /* 0x000fd00000000006 */
[----:B------:R-:W-:Y:S01]  /*0e50*/  DADD R14, R14, R6 ;  /* 0x000000000e0e7229 */ /* 0x000fe20000000006 */
[----:B------:R-:W-:Y:S02]  /*0e60*/  IMAD.MOV.U32 R6, RZ, RZ, -0x105c611 ;  /* 0xfefa39efff067424 */ /* 0x000fe400078e00ff */
[----:B------:R-:W-:-:S05]  /*0e70*/  IMAD.MOV.U32 R7, RZ, RZ, 0x3fe62e42 ;  /* 0x3fe62e42ff077424 */ /* 0x000fca00078e00ff */
[----:B------:R-:W-:-:S08]  /*0e80*/  DADD R16, R8, R14 ;  /* 0x0000000008107229 */ /* 0x000fd0000000000e */
[--C-:B------:R-:W-:Y:S02]  /*0e90*/  DFMA R10, R10, UR6, R16.reuse ;  /* 0x000000060a0a7c2b */ /* 0x100fe40008000010 */
[----:B------:R-:W-:-:S06]  /*0ea0*/  DADD R8, R8, -R16 ;  /* 0x0000000008087229 */ /* 0x000fcc0000000810 */
[----:B------:R-:W-:Y:S02]  /*0eb0*/  DFMA R18, -R6, 1, R10 ;  /* 0x3ff000000612782b */ /* 0x000fe4000000010a */
[----:B------:R-:W-:Y:S01]  /*0ec0*/  DADD R8, R14, R8 ;  /* 0x000000000e087229 */ /* 0x000fe20000000008 */
[----:B------:R-:W-:Y:S02]  /*0ed0*/  IMAD.MOV.U32 R14, RZ, RZ, 0x3b39803f ;  /* 0x3b39803fff0e7424 */ /* 0x000fe400078e00ff */
[----:B------:R-:W-:-:S03]  /*0ee0*/  IMAD.MOV.U32 R15, RZ, RZ, 0x3c7abc9e ;  /* 0x3c7abc9eff0f7424 */ /* 0x000fc600078e00ff */
[----:B------:R-:W-:Y:S01]  /*0ef0*/  DADD R18, -R16, R18 ;  /* 0x0000000010127229 */ /* 0x000fe20000000112 */
[----:B------:R-:W-:Y:S02]  /*0f00*/  LOP3.LUT R17, R5, 0xff0fffff, RZ, 0xc0, !PT ;  /* 0xff0fffff05117812 */ /* 0x000fe400078ec0ff */
[----:B------:R-:W-:Y:S02]  /*0f10*/  MOV R16, R4 ;  /* 0x0000000400107202 */ /* 0x000fe40000000f00 */
[----:B------:R-:W-:-:S03]  /*0f20*/  SEL R17, R17, R5, P0 ;  /* 0x0000000511117207 */ /* 0x000fc60000000000 */
[----:B------:R-:W-:-:S08]  /*0f30*/  DADD R8, R8, -R18 ;  /* 0x0000000008087229 */ /* 0x000fd00000000812 */
[----:B------:R-:W-:Y:S01]  /*0f40*/  DFMA R8, R14, UR6, R8 ;  /* 0x000000060e087c2b */ /* 0x000fe20008000008 */
[----:B------:R-:W-:Y:S01]  /*0f50*/  UMOV UR6, 0x3b39803f ;  /* 0x3b39803f00067882 */ /* 0x000fe20000000000 */
[----:B------:R-:W-:-:S06]  /*0f60*/  UMOV UR7, 0x3c7abc9e ;  /* 0x3c7abc9e00077882 */ /* 0x000fcc0000000000 */
[----:B------:R-:W-:-:S08]  /*0f70*/  DADD R14, R10, R8 ;  /* 0x000000000a0e7229 */ /* 0x000fd00000000008 */
[----:B------:R-:W-:Y:S02]  /*0f80*/  DADD R10, R10, -R14 ;  /* 0x000000000a0a7229 */ /* 0x000fe4000000080e */
[----:B------:R-:W-:-:S06]  /*0f90*/  DMUL R4, R14, R16 ;  /* 0x000000100e047228 */ /* 0x000fcc0000000000 */
[----:B------:R-:W-:Y:S02]  /*0fa0*/  DADD R10, R8, R10 ;  /* 0x00000000080a7229 */ /* 0x000fe4000000000a */
[----:B------:R-:W-:-:S08]  /*0fb0*/  DFMA R14, R14, R16, -R4 ;  /* 0x000000100e0e722b */ /* 0x000fd00000000804 */
[----:B------:R-:W-:Y:S01]  /*0fc0*/  DFMA R14, R10, R16, R14 ;  /* 0x000000100a0e722b */ /* 0x000fe2000000000e */
[----:B------:R-:W-:Y:S02]  /*0fd0*/  IMAD.MOV.U32 R10, RZ, RZ, 0x652b82fe ;  /* 0x652b82feff0a7424 */ /* 0x000fe400078e00ff */
[----:B------:R-:W-:-:S05]  /*0fe0*/  IMAD.MOV.U32 R11, RZ, RZ, 0x3ff71547 ;  /* 0x3ff71547ff0b7424 */ /* 0x000fca00078e00ff */
[----:B------:R-:W-:-:S08]  /*0ff0*/  DADD R8, R4, R14 ;  /* 0x0000000004087229 */ /* 0x000fd0000000000e */
[----:B------:R-:W-:Y:S02]  /*1000*/  DFMA R10, R8, R10, 6.75539944105574400000e+15 ;  /* 0x43380000080a742b */ /* 0x000fe4000000000a */
[----:B------:R-:W-:Y:S01]  /*1010*/  FSETP.GEU.AND P0, PT, |R9|, 4.1917929649353027344, PT ;  /* 0x4086232b0900780b */ /* 0x000fe20003f0e200 */
[----:B------:R-:W-:-:S05]  /*1020*/  DADD R4, R4, -R8 ;  /* 0x0000000004047229 */ /* 0x000fca0000000808 */
[----:B------:R-:W-:-:S03]  /*1030*/  DADD R16, R10, -6.75539944105574400000e+15 ;  /* 0xc33800000a107429 */ /* 0x000fc60000000000 */
[----:B------:R-:W-:-:S05]  /*1040*/  DADD R4, R14, R4 ;  /* 0x000000000e047229 */ /* 0x000fca0000000004 */
[----:B------:R-:W-:-:S08]  /*1050*/  DFMA R6, R16, -R6, R8 ;  /* 0x800000061006722b */ /* 0x000fd00000000008 */
[----:B------:R-:W-:Y:S01]  /*1060*/  DFMA R6, R16, -UR6, R6 ;  /* 0x8000000610067c2b */ /* 0x000fe20008000006 */
[----:B------:R-:W-:Y:S01]  /*1070*/  UMOV UR6, 0x69ce2bdf ;  /* 0x69ce2bdf00067882 */ /* 0x000fe20000000000 */
[----:B------:R-:W-:Y:S01]  /*1080*/  IMAD.MOV.U32 R16, RZ, RZ, -0x35dec16 ;  /* 0xfca213eaff107424 */ /* 0x000fe200078e00ff */
[----:B------:R-:W-:Y:S01]  /*1090*/  UMOV UR7, 0x3e5ade15 ;  /* 0x3e5ade1500077882 */ /* 0x000fe20000000000 */
[----:B------:R-:W-:-:S06]  /*10a0*/  IMAD.MOV.U32 R17, RZ, RZ, 0x3e928af3 ;  /* 0x3e928af3ff117424 */ /* 0x000fcc00078e00ff */
[----:B------:R-:W-:Y:S01]  /*10b0*/  DFMA R16, R6, UR6, R16 ;  /* 0x0000000606107c2b */ /* 0x000fe20008000010 */
[----:B------:R-:W-:Y:S01]  /*10c0*/  UMOV UR6, 0x62401315 ;  /* 0x6240131500067882 */ /* 0x000fe20000000000 */
[----:B------:R-:W-:-:S06]  /*10d0*/  UMOV UR7, 0x3ec71dee ;  /* 0x3ec71dee00077882 */ /* 0x000fcc0000000000 */
[----:B------:R-:W-:Y:S01]  /*10e0*/  DFMA R16, R6, R16, UR6 ;  /* 0x0000000606107e2b */ /* 0x000fe20008000010 */
        /* <DEDUP_REMOVED lines=20> */
[----:B------:R-:W-:-:S08]  /*1230*/  DFMA R16, R6, R16, UR6 ;  /* 0x0000000606107e2b */ /* 0x000fd00008000010 */
[----:B------:R-:W-:-:S08]  /*1240*/  DFMA R16, R6, R16, 1 ;  /* 0x3ff000000610742b */ /* 0x000fd00000000010 */
[----:B------:R-:W-:-:S10]  /*1250*/  DFMA R6, R6, R16, 1 ;  /* 0x3ff000000606742b */ /* 0x000fd40000000010 */
[----:B------:R-:W-:Y:S02]  /*1260*/  IMAD R15, R10, 0x100000, R7 ;  /* 0x001000000a0f7824 */ /* 0x000fe400078e0207 */
[----:B------:R-:W-:Y:S01]  /*1270*/  IMAD.MOV.U32 R14, RZ, RZ, R6 ;  /* 0x000000ffff0e7224 */ /* 0x000fe200078e0006 */
[----:B------:R-:W-:Y:S06]  /*1280*/  @!P0 BRA `(.L_x_14) ;  /* 0x0000000000348947 */ /* 0x000fec0003800000 */
[----:B------:R-:W-:Y:S01]  /*1290*/  FSETP.GEU.AND P1, PT, |R9|, 4.2275390625, PT ;  /* 0x408748000900780b */ /* 0x000fe20003f2e200 */
[C---:B------:R-:W-:Y:S02]  /*12a0*/  DADD R14, R8.reuse, +INF ;  /* 0x7ff00000080e7429 */ /* 0x040fe40000000000 */
[----:B------:R-:W-:-:S08]  /*12b0*/  DSETP.GEU.AND P0, PT, R8, RZ, PT ;  /* 0x000000ff0800722a */ /* 0x000fd00003f0e000 */
[----:B------:R-:W-:Y:S02]  /*12c0*/  FSEL R14, R14, RZ, P0 ;  /* 0x000000ff0e0e7208 */ /* 0x000fe40000000000 */
[----:B------:R-:W-:Y:S01]  /*12d0*/  FSEL R15, R15, RZ, P0 ;  /* 0x000000ff0f0f7208 */ /* 0x000fe20000000000 */
[----:B------:R-:W-:Y:S06]  /*12e0*/  @P1 BRA `(.L_x_14) ;  /* 0x00000000001c1947 */ /* 0x000fec0003800000 */
[----:B------:R-:W-:Y:S01]  /*12f0*/  LEA.HI R3, R10, R10, RZ, 0x1 ;  /* 0x0000000a0a037211 */ /* 0x000fe200078f08ff */
[----:B------:R-:W-:-:S03]  /*1300*/  IMAD.MOV.U32 R14, RZ, RZ, RZ ;  /* 0x000000ffff0e7224 */ /* 0x000fc600078e00ff */
[----:B------:R-:W-:-:S05]  /*1310*/  SHF.R.S32.HI R3, RZ, 0x1, R3 ;  /* 0x00000001ff037819 */ /* 0x000fca0000011403 */
[----:B------:R-:W-:Y:S02]  /*1320*/  IMAD.IADD R10, R10, 0x1, -R3 ;  /* 0x000000010a0a7824 */ /* 0x000fe400078e0a03 */
[----:B------:R-:W-:-:S03]  /*1330*/  IMAD R7, R3, 0x100000, R7 ;  /* 0x0010000003077824 */ /* 0x000fc600078e0207 */
[----:B------:R-:W-:-:S06]  /*1340*/  LEA R15, R10, 0x3ff00000, 0x14 ;  /* 0x3ff000000a0f7811 */ /* 0x000fcc00078ea0ff */
[----:B------:R-:W-:-:S11]  /*1350*/  DMUL R14, R6, R14 ;  /* 0x0000000e060e7228 */ /* 0x000fd60000000000 */
.L_x_14:
[----:B------:R-:W-:Y:S01]  /*1360*/  DFMA R4, R4, R14, R14 ;  /* 0x0000000e0404722b */ /* 0x000fe2000000000e */
[----:B------:R-:W-:Y:S01]  /*1370*/  IMAD.MOV.U32 R13, RZ, RZ, 0x0 ;  /* 0x00000000ff0d7424 */ /* 0x000fe200078e00ff */
[----:B------:R-:W-:-:S08]  /*1380*/  DSETP.NEU.AND P0, PT, |R14|, +INF , PT ;  /* 0x7ff000000e00742a */ /* 0x000fd00003f0d200 */
[----:B------:R-:W-:Y:S02]  /*1390*/  FSEL R4, R14, R4, !P0 ;  /* 0x000000040e047208 */ /* 0x000fe40004000000 */
[----:B------:R-:W-:Y:S01]  /*13a0*/  FSEL R5, R15, R5, !P0 ;  /* 0x000000050f057208 */ /* 0x000fe20004000000 */
[----:B------:R-:W-:Y:S06]  /*13b0*/  RET.REL.NODEC R12 `(_Z21QuantizePerTensorAsymIfEvPKT_PS0_S2_S2_iii) ;  /* 0xffffffec0c107950 */ /* 0x000fec0003c3ffff */
.L_x_15:
[----:B------:R-:W-:-:S00]  /*13c0*/  BRA `(.L_x_15) ;  /* 0xfffffffc00fc7947 */ /* 0x000fc0000383ffff */
[----:B------:R-:W-:-:S00]  /*13d0*/  NOP ;  /* 0x0000000000007918 */ /* 0x000fc00000000000 */
        /* <DEDUP_REMOVED lines=10> */
.L_x_47:


//--------------------- .text._Z17GetScaleAndZPASymIfEvPKT_S2_iiPS0_S3_ --------------------------
	.section	.text._Z17GetScaleAndZPASymIfEvPKT_S2_iiPS0_S3_,"ax",@progbits
	.align	128
        .global         _Z17GetScaleAndZPASymIfEvPKT_S2_iiPS0_S3_
        .type           _Z17GetScaleAndZPASymIfEvPKT_S2_iiPS0_S3_,@function
        .size           _Z17GetScaleAndZPASymIfEvPKT_S2_iiPS0_S3_,(.L_x_49 - _Z17GetScaleAndZPASymIfEvPKT_S2_iiPS0_S3_)
        .other          _Z17GetScaleAndZPASymIfEvPKT_S2_iiPS0_S3_,@"STO_CUDA_ENTRY STV_DEFAULT"
_Z17GetScaleAndZPASymIfEvPKT_S2_iiPS0_S3_:
.text._Z17GetScaleAndZPASymIfEvPKT_S2_iiPS0_S3_:
[----:B------:R-:W-:Y:S01]  /*0000*/  LDC R1, c[0x0][0x37c] ;  /* 0x0000df00ff017b82 */ /* 0x000fe20000000800 */
[----:B------:R-:W0:Y:S07]  /*0010*/  S2R R3, SR_TID.X ;  /* 0x0000000000037919 */ /* 0x000e2e0000002100 */
[----:B------:R-:W0:Y:S01]  /*0020*/  S2UR UR4, SR_CTAID.X ;  /* 0x00000000000479c3 */ /* 0x000e220000002500 */
[----:B------:R-:W1:Y:S07]  /*0030*/  LDCU UR5, c[0x0][0x390] ;  /* 0x00007200ff0577ac */ /* 0x000e6e0008000800 */
[----:B------:R-:W0:Y:S02]  /*0040*/  LDC R0, c[0x0][0x360] ;  /* 0x0000d800ff007b82 */ /* 0x000e240000000800 */
[----:B0-----:R-:W-:-:S05]  /*0050*/  IMAD R4, R0, UR4, R3 ;  /* 0x0000000400047c24 */ /* 0x001fca000f8e0203 */
[----:B-1----:R-:W-:-:S13]  /*0060*/  ISETP.GE.AND P0, PT, R4, UR5, PT ;  /* 0x0000000504007c0c */ /* 0x002fda000bf06270 */
[----:B------:R-:W-:Y:S05]  /*0070*/  @P0 EXIT ;  /* 0x000000000000094d */ /* 0x000fea0003800000 */
[----:B------:R-:W0:Y:S01]  /*0080*/  LDCU UR4, c[0x0][0x394] ;  /* 0x00007280ff0477ac */ /* 0x000e220008000800 */
[----:B------:R-:W-:Y:S01]  /*0090*/  MOV R12, 0xc0 ;  /* 0x000000c0000c7802 */ /* 0x000fe20000000f00 */
[----:B0-----:R-:W0:Y:S06]  /*00a0*/  I2F.F64 R2, UR4 ;  /* 0x0000000400027d12 */ /* 0x001e2c0008201c00 */
[----:B0-----:R-:W-:Y:S05]  /*00b0*/  CALL.REL.NOINC `($_Z17GetScaleAndZPASymIfEvPKT_S2_iiPS0_S3_$__internal_accurate_pow) ;  /* 0x0000000800847944 */ /* 0x001fea0003c00000 */
[----:B------:R-:W-:Y:S01]  /*00c0*/  DADD R2, R2, -1 ;  /* 0xbff0000002027429 */ /* 0x000fe20000000000 */
[----:B------:R-:W0:Y:S01]  /*00d0*/  LDCU UR5, c[0x0][0x394] ;  /* 0x00007280ff0577ac */ /* 0x000e220008000800 */
[----:B------:R-:W1:Y:S01]  /*00e0*/  LDC.64 R6, c[0x0][0x398] ;  /* 0x0000e600ff067b82 */ /* 0x000e620000000a00 */
[----:B------:R-:W2:Y:S01]  /*00f0*/  LDCU UR4, c[0x0][0x370] ;  /* 0x00006e00ff0477ac */ /* 0x000ea20008000800 */
[----:B------:R-:W3:Y:S06]  /*0100*/  LDCU.64 UR6, c[0x0][0x358] ;  /* 0x00006b00ff0677ac */ /* 0x000eec0008000a00 */
[----:B------:R-:W4:Y:S01]  /*0110*/  LDC.64 R8, c[0x0][0x3a0] ;  /* 0x0000e800ff087b82 */ /* 0x000f220000000a00 */
[----:B------:R-:W5:Y:S01]  /*0120*/  F2F.F32.F64 R2, R2 ;  /* 0x0000000200027310 */ /* 0x000f620000301000 */
[----:B------:R-:W1:Y:S06]  /*0130*/  LDCU UR8, c[0x0][0x390] ;  /* 0x00007200ff0877ac */ /* 0x000e6c0008000800 */
[----:B------:R-:W1:Y:S01]  /*0140*/  LDC.64 R10, c[0x0][0x380] ;  /* 0x0000e000ff0a7b82 */ /* 0x000e620000000a00 */
[----:B0-----:R-:W-:Y:S01]  /*0150*/  ISETP.NE.AND P0, PT, RZ, UR5, PT ;  /* 0x00000005ff007c0c */ /* 0x001fe2000bf05270 */
[----:B--2---:R-:W-:-:S06]  /*0160*/  IMAD R5, R0, UR4, RZ ;  /* 0x0000000400057c24 */ /* 0x004fcc000f8e02ff */
[----:B------:R-:W0:Y:S01]  /*0170*/  LDC.64 R12, c[0x0][0x388] ;  /* 0x0000e200ff0c7b82 */ /* 0x000e220000000a00 */
[----:B---3-5:R-:W-:-:S07]  /*0180*/  FSEL R15, R2, RZ, P0 ;  /* 0x000000ff020f7208 */ /* 0x028fce0000000000 */
.L_x_20:
[----:B-1----:R-:W-:-:S04]  /*0190*/  IMAD.WIDE R18, R4, 0x4, R10 ;  /* 0x0000000404127825 */ /* 0x002fc800078e020a */
[----:B0-----:R-:W-:Y:S02]  /*01a0*/  IMAD.WIDE R20, R4, 0x4, R12 ;  /* 0x0000000404147825 */ /* 0x001fe400078e020c */
[----:B--2---:R-:W2:Y:S04]  /*01b0*/  LDG.E R19, desc[UR6][R18.64] ;  /* 0x0000000612137981 */ /* 0x004ea8000c1e1900 */
[----:B------:R-:W2:Y:S01]  /*01c0*/  LDG.E R0, desc[UR6][R20.64] ;  /* 0x0000000614007981 */ /* 0x000ea2000c1e1900 */
[----:B------:R-:W0:Y:S01]  /*01d0*/  MUFU.RCP R14, R15 ;  /* 0x0000000f000e7308 */ /* 0x000e220000001000 */
[--C-:B------:R-:W-:Y:S01]  /*01e0*/  IMAD.MOV.U32 R17, RZ, RZ, R4.reuse ;  /* 0x000000ffff117224 */ /* 0x100fe200078e0004 */
[----:B------:R-:W-:Y:S01]  /*01f0*/  BSSY.RECONVERGENT B0, `(.L_x_16) ;  /* 0x000000e000007945 */ /* 0x000fe20003800200 */
[----:B------:R-:W-:-:S05]  /*0200*/  IMAD.IADD R4, R5, 0x1, R4 ;  /* 0x0000000105047824 */ /* 0x000fca00078e0204 */
[----:B------:R-:W-:Y:S01]  /*0210*/  ISETP.GE.AND P2, PT, R4, UR8, PT ;  /* 0x0000000804007c0c */ /* 0x000fe2000bf46270 */
[----:B0-----:R-:W-:-:S04]  /*0220*/  FFMA R3, -R15, R14, 1 ;  /* 0x3f8000000f037423 */ /* 0x001fc8000000010e */
[----:B------:R-:W-:Y:S01]  /*0230*/  FFMA R3, R14, R3, R14 ;  /* 0x000000030e037223 */ /* 0x000fe2000000000e */
[----:B--2---:R-:W-:-:S04]  /*0240*/  FADD R2, R19, -R0 ;  /* 0x8000000013027221 */ /* 0x004fc80000000000 */
[----:B------:R-:W0:Y:S01]  /*0250*/  FCHK P0, R2, R15 ;  /* 0x0000000f02007302 */ /* 0x000e220000000000 */
[----:B------:R-:W-:-:S04]  /*0260*/  FFMA R14, R2, R3, RZ ;  /* 0x00000003020e7223 */ /* 0x000fc800000000ff */
[----:B------:R-:W-:-:S04]  /*0270*/  FFMA R16, -R15, R14, R2 ;  /* 0x0000000e0f107223 */ /* 0x000fc80000000102 */
[----:B------:R-:W-:Y:S01]  /*0280*/  FFMA R19, R3, R16, R14 ;  /* 0x0000001003137223 */ /* 0x000fe2000000000e */
[----:B0-----:R-:W-:Y:S06]  /*0290*/  @!P0 BRA `(.L_x_17) ;  /* 0x00000000000c8947 */ /* 0x001fec0003800000 */
[----:B------:R-:W-:Y:S01]  /*02a0*/  IMAD.MOV.U32 R3, RZ, RZ, R15 ;  /* 0x000000ffff037224 */ /* 0x000fe200078e000f */
[----:B------:R-:W-:-:S07]  /*02b0*/  MOV R14, 0x2d0 ;  /* 0x000002d0000e7802 */ /* 0x000fce0000000f00 */
[----:B----4-:R-:W-:Y:S05]  /*02c0*/  CALL.REL.NOINC `($__internal_1_$__cuda_sm3x_div_rn_noftz_f32_slowpath) ;  /* 0x0000000000607944 */ /* 0x010fea0003c00000 */
.L_x_17:
[----:B------:R-:W-:Y:S05]  /*02d0*/  BSYNC.RECONVERGENT B0 ;  /* 0x0000000000007941 */ /* 0x000fea0003800200 */
.L_x_16:
[----:B------:R-:W0:Y:S01]  /*02e0*/  MUFU.RCP R14, R19 ;  /* 0x00000013000e7308 */ /* 0x000e220000001000 */
[----:B------:R-:W-:Y:S01]  /*02f0*/  IMAD.WIDE R2, R17, 0x4, R6 ;  /* 0x0000000411027825 */ /* 0x000fe200078e0206 */
[----:B------:R-:W-:Y:S04]  /*0300*/  BSSY.RECONVERGENT B0, `(.L_x_18) ;  /* 0x000000e000007945 */ /* 0x000fe80003800200 */
[----:B------:R1:W-:Y:S02]  /*0310*/  STG.E desc[UR6][R2.64], R19 ;  /* 0x0000001302007986 */ /* 0x0003e4000c101906 */
[----:B------:R-:W2:Y:S01]  /*0320*/  FCHK P0, R0, R19 ;  /* 0x0000001300007302 */ /* 0x000ea20000000000 */
[----:B0-----:R-:W-:-:S04]  /*0330*/  FFMA R21, R14, -R19, 1 ;  /* 0x3f8000000e157423 */ /* 0x001fc80000000813 */
[----:B------:R-:W-:-:S04]  /*0340*/  FFMA R21, R14, R21, R14 ;  /* 0x000000150e157223 */ /* 0x000fc8000000000e */
[----:B------:R-:W-:-:S04]  /*0350*/  FFMA R14, R0, R21, RZ ;  /* 0x00000015000e7223 */ /* 0x000fc800000000ff */
[----:B------:R-:W-:-:S04]  /*0360*/  FFMA R16, R14, -R19, R0 ;  /* 0x800000130e107223 */ /* 0x000fc80000000000 */
[----:B------:R-:W-:Y:S01]  /*0370*/  FFMA R14, R21, R16, R14 ;  /* 0x00000010150e7223 */ /* 0x000fe2000000000e */
[----:B-12---:R-:W-:Y:S06]  /*0380*/  @!P0 BRA `(.L_x_19) ;  /* 0x0000000000148947 */ /* 0x006fec0003800000 */
[----:B------:R-:W-:Y:S01]  /*0390*/  IMAD.MOV.U32 R2, RZ, RZ, R0 ;  /* 0x000000ffff027224 */ /* 0x000fe200078e0000 */
[----:B------:R-:W-:Y:S01]  /*03a0*/  MOV R14, 0x3d0 ;  /* 0x000003d0000e7802 */ /* 0x000fe20000000f00 */
[----:B------:R-:W-:-:S07]  /*03b0*/  IMAD.MOV.U32 R3, RZ, RZ, R19 ;  /* 0x000000ffff037224 */ /* 0x000fce00078e0013 */
[----:B----4-:R-:W-:Y:S05]  /*03c0*/  CALL.REL.NOINC `($__internal_1_$__cuda_sm3x_div_rn_noftz_f32_slowpath) ;  /* 0x0000000000207944 */ /* 0x010fea0003c00000 */
[----:B------:R-:W-:-:S07]  /*03d0*/  MOV R14, R19 ;  /* 0x00000013000e7202 */ /* 0x000fce0000000f00 */
.L_x_19:
[----:B------:R-:W-:Y:S05]  /*03e0*/  BSYNC.RECONVERGENT B0 ;  /* 0x0000000000007941 */ /* 0x000fea0003800200 */
.L_x_18:
[----:B------:R-:W0:Y:S01]  /*03f0*/  FRND R14, R14 ;  /* 0x0000000e000e7307 */ /* 0x000e220000201000 */
[----:B----4-:R-:W-:-:S04]  /*0400*/  IMAD.WIDE R2, R17, 0x4, R8 ;  /* 0x0000000411027825 */ /* 0x010fc800078e0208 */
[----:B0-----:R-:W-:-:S05]  /*0410*/  FADD R17, -R14, -RZ ;  /* 0x800000ff0e117221 */ /* 0x001fca0000000100 */
[----:B------:R2:W-:Y:S01]  /*0420*/  STG.E desc[UR6][R2.64], R17 ;  /* 0x0000001102007986 */ /* 0x0005e2000c101906 */
[----:B------:R-:W-:Y:S05]  /*0430*/  @!P2 BRA `(.L_x_20) ;  /* 0xfffffffc0054a947 */ /* 0x000fea000383ffff */
[----:B------:R-:W-:Y:S05]  /*0440*/  EXIT ;  /* 0x000000000000794d */ /* 0x000fea0003800000 */
        .weak           $__internal_1_$__cuda_sm3x_div_rn_noftz_f32_slowpath
        .type           $__internal_1_$__cuda_sm3x_div_rn_noftz_f32_slowpath,@function
        .size           $__internal_1_$__cuda_sm3x_div_rn_noftz_f32_slowpath,($_Z17GetScaleAndZPASymIfEvPKT_S2_iiPS0_S3_$__internal_accurate_pow - $__internal_1_$__cuda_sm3x_div_rn_noftz_f32_slowpath)
$__internal_1_$__cuda_sm3x_div_rn_noftz_f32_slowpath:
[----:B------:R-:W-:Y:S01]  /*0450*/  SHF.R.U32.HI R16, RZ, 0x17, R3 ;  /* 0x00000017ff107819 */ /* 0x000fe20000011603 */
[----:B------:R-:W-:Y:S01]  /*0460*/  BSSY.RECONVERGENT B1, `(.L_x_21) ;  /* 0x0000062000017945 */ /* 0x000fe20003800200 */
[----:B------:R-:W-:Y:S02]  /*0470*/  SHF.R.U32.HI R18, RZ, 0x17, R2 ;  /* 0x00000017ff127819 */ /* 0x000fe40000011602 */
[----:B------:R-:W-:Y:S02]  /*0480*/  LOP3.LUT R16, R16, 0xff, RZ, 0xc0, !PT ;  /* 0x000000ff10107812 */ /* 0x000fe400078ec0ff */
        /* <DEDUP_REMOVED lines=25> */
[----:B------:R-:W-:Y:S01]  /*0620*/  @P0 IMAD.MOV.U32 R18, RZ, RZ, RZ ;  /* 0x000000ffff120224 */ /* 0x000fe200078e00ff */
[----:B------:R-:W-:Y:S01]  /*0630*/  @!P0 MOV R18, 0xffffffc0 ;  /* 0xffffffc000128802 */ /* 0x000fe20000000f00 */
[----:B------:R-:W-:Y:S01]  /*0640*/  @!P0 FFMA R2, R2, 1.84467440737095516160e+19, RZ ;  /* 0x5f80000002028823 */ /* 0x000fe200000000ff */
[----:B------:R-:W-:-:S03]  /*0650*/  @!P1 FFMA R3, R3, 1.84467440737095516160e+19, RZ ;  /* 0x5f80000003039823 */ /* 0x000fc600000000ff */
[----:B------:R-:W-:-:S07]  /*0660*/  @!P1 VIADD R18, R18, 0x40 ;  /* 0x0000004012129836 */ /* 0x000fce0000000000 */
.L_x_22:
[----:B------:R-:W-:Y:S01]  /*0670*/  LEA R20, R16, 0xc0800000, 0x17 ;  /* 0xc080000010147811 */ /* 0x000fe200078eb8ff */
[----:B------:R-:W-:Y:S01]  /*0680*/  VIADD R21, R21, 0xffffff81 ;  /* 0xffffff8115157836 */ /* 0x000fe20000000000 */
[----:B------:R-:W-:Y:S03]  /*0690*/  BSSY.RECONVERGENT B2, `(.L_x_27) ;  /* 0x0000035000027945 */ /* 0x000fe60003800200 */
[----:B------:R-:W-:Y:S02]  /*06a0*/  IMAD.IADD R22, R3, 0x1, -R20 ;  /* 0x0000000103167824 */ /* 0x000fe400078e0a14 */
[C---:B------:R-:W-:Y:S01]  /*06b0*/  IMAD R2, R21.reuse, -0x800000, R2 ;  /* 0xff80000015027824 */ /* 0x040fe200078e0202 */
[----:B------:R-:W-:Y:S01]  /*06c0*/  IADD3 R21, PT, PT, R21, 0x7f, -R16 ;  /* 0x0000007f15157810 */ /* 0x000fe20007ffe810 */
[----:B------:R-:W0:Y:S01]  /*06d0*/  MUFU.RCP R3, R22 ;  /* 0x0000001600037308 */ /* 0x000e220000001000 */
[----:B------:R-:W-:-:S03]  /*06e0*/  FADD.FTZ R19, -R22, -RZ ;  /* 0x800000ff16137221 */ /* 0x000fc60000010100 */
[----:B------:R-:W-:Y:S02]  /*06f0*/  IMAD.IADD R21, R21, 0x1, R18 ;  /* 0x0000000115157824 */ /* 0x000fe400078e0212 */
[----:B0-----:R-:W-:-:S04]  /*0700*/  FFMA R20, R3, R19, 1 ;  /* 0x3f80000003147423 */ /* 0x001fc80000000013 */
[----:B------:R-:W-:-:S04]  /*0710*/  FFMA R3, R3, R20, R3 ;  /* 0x0000001403037223 */ /* 0x000fc80000000003 */
[----:B------:R-:W-:-:S04]  /*0720*/  FFMA R20, R2, R3, RZ ;  /* 0x0000000302147223 */ /* 0x000fc800000000ff */
[----:B------:R-:W-:-:S04]  /*0730*/  FFMA R23, R19, R20, R2 ;  /* 0x0000001413177223 */ /* 0x000fc80000000002 */
[----:B------:R-:W-:-:S04]  /*0740*/  FFMA R20, R3, R23, R20 ;  /* 0x0000001703147223 */ /* 0x000fc80000000014 */
[----:B------:R-:W-:-:S04]  /*0750*/  FFMA R19, R19, R20, R2 ;  /* 0x0000001413137223 */ /* 0x000fc80000000002 */
[----:B------:R-:W-:-:S05]  /*0760*/  FFMA R2, R3, R19, R20 ;  /* 0x0000001303027223 */ /* 0x000fca0000000014 */
[----:B------:R-:W-:-:S04]  /*0770*/  SHF.R.U32.HI R16, RZ, 0x17, R2 ;  /* 0x00000017ff107819 */ /* 0x000fc80000011602 */
[----:B------:R-:W-:-:S04]  /*0780*/  LOP3.LUT R16, R16, 0xff, RZ, 0xc0, !PT ;  /* 0x000000ff10107812 */ /* 0x000fc800078ec0ff */
[----:B------:R-:W-:-:S05]  /*0790*/  IADD3 R22, PT, PT, R16, R21, RZ ;  /* 0x0000001510167210 */ /* 0x000fca0007ffe0ff */
        /* <DEDUP_REMOVED lines=10> */
[CCC-:B------:R-:W-:Y:S01]  /*0840*/  FFMA.RZ R16, R3.reuse, R19.reuse, R20.reuse ;  /* 0x0000001303107223 */ /* 0x1c0fe2000000c014 */
[C---:B------:R-:W-:Y:S02]  /*0850*/  ISETP.NE.AND P3, PT, R22.reuse, RZ, PT ;  /* 0x000000ff1600720c */ /* 0x040fe40003f65270 */
[----:B------:R-:W-:Y:S02]  /*0860*/  ISETP.NE.AND P1, PT, R22, RZ, PT ;  /* 0x000000ff1600720c */ /* 0x000fe40003f25270 */
[----:B------:R-:W-:Y:S01]  /*0870*/  LOP3.LUT R18, R16, 0x7fffff, RZ, 0xc0, !PT ;  /* 0x007fffff10127812 */ /* 0x000fe200078ec0ff */
[CCC-:B------:R-:W-:Y:S01]  /*0880*/  FFMA.RP R16, R3.reuse, R19.reuse, R20.reuse ;  /* 0x0000001303107223 */ /* 0x1c0fe20000008014 */
[----:B------:R-:W-:Y:S01]  /*0890*/  FFMA.RM R3, R3, R19, R20 ;  /* 0x0000001303037223 */ /* 0x000fe20000004014 */
[----:B------:R-:W-:Y:S01]  /*08a0*/  VIADD R19, R22, 0x20 ;  /* 0x0000002016137836 */ /* 0x000fe20000000000 */
[----:B------:R-:W-:Y:S01]  /*08b0*/  LOP3.LUT R18, R18, 0x800000, RZ, 0xfc, !PT ;  /* 0x0080000012127812 */ /* 0x000fe200078efcff */
[----:B------:R-:W-:-:S02]  /*08c0*/  IMAD.MOV R20, RZ, RZ, -R22 ;  /* 0x000000ffff147224 */ /* 0x000fc400078e0a16 */
        /* <DEDUP_REMOVED lines=13> */
.L_x_29:
[----:B------:R-:W-:-:S04]  /*09a0*/  LOP3.LUT R2, R2, 0x80000000, RZ, 0xc0, !PT ;  /* 0x8000000002027812 */ /* 0x000fc800078ec0ff */
[----:B------:R-:W-:Y:S01]  /*09b0*/  LOP3.LUT R2, R2, 0x7f800000, RZ, 0xfc, !PT ;  /* 0x7f80000002027812 */ /* 0x000fe200078efcff */
[----:B------:R-:W-:Y:S06]  /*09c0*/  BRA `(.L_x_30) ;  /* 0x0000000000047947 */ /* 0x000fec0003800000 */
.L_x_28:
[----:B------:R-:W-:-:S07]  /*09d0*/  LEA R2, R21, R2, 0x17 ;  /* 0x0000000215027211 */ /* 0x000fce00078eb8ff */
.L_x_30:
[----:B------:R-:W-:Y:S05]  /*09e0*/  BSYNC.RECONVERGENT B2 ;  /* 0x0000000000027941 */ /* 0x000fea0003800200 */
.L_x_27:
[----:B------:R-:W-:Y:S05]  /*09f0*/  BRA `(.L_x_31) ;  /* 0x0000000000207947 */ /* 0x000fea0003800000 */
.L_x_26:
[----:B------:R-:W-:-:S04]  /*0a00*/  LOP3.LUT R2, R3, 0x80000000, R2, 0x48, !PT ;  /* 0x8000000003027812 */ /* 0x000fc800078e4802 */
[----:B------:R-:W-:Y:S01]  /*0a10*/  LOP3.LUT R2, R2, 0x7f800000, RZ, 0xfc, !PT ;  /* 0x7f80000002027812 */ /* 0x000fe200078efcff */
[----:B------:R-:W-:Y:S06]  /*0a20*/  BRA `(.L_x_31) ;  /* 0x0000000000147947 */ /* 0x000fec0003800000 */
.L_x_25:
[----:B------:R-:W-:Y:S01]  /*0a30*/  LOP3.LUT R2, R3, 0x80000000, R2, 0x48, !PT ;  /* 0x8000000003027812 */ /* 0x000fe200078e4802 */
[----:B------:R-:W-:Y:S06]  /*0a40*/  BRA `(.L_x_31) ;  /* 0x00000000000c7947 */ /* 0x000fec0003800000 */
.L_x_24:
[----:B------:R-:W0:Y:S01]  /*0a50*/  MUFU.RSQ R2, -QNAN ;  /* 0xffc0000000027908 */ /* 0x000e220000001400 */
[----:B------:R-:W-:Y:S05]  /*0a60*/  BRA `(.L_x_31) ;  /* 0x0000000000047947 */ /* 0x000fea0003800000 */
.L_x_23:
[----:B------:R-:W-:-:S07]  /*0a70*/  FADD.FTZ R2, R2, R3 ;  /* 0x0000000302027221 */ /* 0x000fce0000010000 */
.L_x_31:
[----:B------:R-:W-:Y:S05]  /*0a80*/  BSYNC.RECONVERGENT B1 ;  /* 0x0000000000017941 */ /* 0x000fea0003800200 */
.L_x_21:
[----:B0-----:R-:W-:Y:S02]  /*0a90*/  IMAD.MOV.U32 R19, RZ, RZ, R2 ;  /* 0x000000ffff137224 */ /* 0x001fe400078e0002 */
[----:B------:R-:W-:Y:S02]  /*0aa0*/  IMAD.MOV.U32 R2, RZ, RZ, R14 ;  /* 0x000000ffff027224 */ /* 0x000fe400078e000e */
[----:B------:R-:W-:-:S04]  /*0ab0*/  IMAD.MOV.U32 R3, RZ, RZ, 0x0 ;  /* 0x00000000ff037424 */ /* 0x000fc800078e00ff */
[----:B------:R-:W-:Y:S05]  /*0ac0*/  RET.REL.NODEC R2 `(_Z17GetScaleAndZPASymIfEvPKT_S2_iiPS0_S3_) ;  /* 0xfffffff4024c7950 */ /* 0x000fea0003c3ffff */
        .type           $_Z17GetScaleAndZPASymIfEvPKT_S2_iiPS0_S3_$__internal_accurate_pow,@function
        .size           $_Z17GetScaleAndZPASymIfEvPKT_S2_iiPS0_S3_$__internal_accurate_pow,(.L_x_49 - $_Z17GetScaleAndZPASymIfEvPKT_S2_iiPS0_S3_$__internal_accurate_pow)
$_Z17GetScaleAndZPASymIfEvPKT_S2_iiPS0_S3_$__internal_accurate_pow:
[----:B------:R-:W0:Y:S01]  /*0ad0*/  MUFU.RCP64H R15, 2 ;  /* 0x40000000000f7908 */ /* 0x000e220000001800 */
[----:B------:R-:W-:Y:S02]  /*0ae0*/  HFMA2 R7, -RZ, RZ, 2, 0 ;  /* 0x40000000ff077431 */ /* 0x000fe400000001ff */
[----:B------:R-:W-:Y:S01]  /*0af0*/  IMAD.MOV.U32 R6, RZ, RZ, 0x0 ;  /* 0x00000000ff067424 */ /* 0x000fe200078e00ff */
[----:B------:R-:W-:Y:S01]  /*0b00*/  UMOV UR4, 0x7d2cafe2 ;  /* 0x7d2cafe200047882 */ /* 0x000fe20000000000 */
[----:B------:R-:W-:Y:S01]  /*0b10*/  IMAD.MOV.U32 R14, RZ, RZ, RZ ;  /* 0x000000ffff0e7224 */ /* 0x000fe200078e00ff */
[----:B------:R-:W-:Y:S01]  /*0b20*/  UMOV UR5, 0x3eb0f5ff ;  /* 0x3eb0f5ff00057882 */ /* 0x000fe20000000000 */
[----:B------:R-:W-:Y:S02]  /*0b30*/  IMAD.MOV.U32 R8, RZ, RZ, 0x41ad3b5a ;  /* 0x41ad3b5aff087424 */ /* 0x000fe400078e00ff */
        /* <DEDUP_REMOVED lines=27> */
[----:B------:R-:W-:Y:S01]  /*0cf0*/  VIADD R27, R15, 0x100000 ;  /* 0x001000000f1b7836 */ /* 0x000fe20000000000 */
[----:B------:R-:W-:Y:S02]  /*0d00*/  MOV R26, R14 ;  /* 0x0000000e001a7202 */ /* 0x000fe40000000f00 */
[----:B------:R-:W-:Y:S01]  /*0d10*/  DFMA R8, R10, R8, UR4 ;  /* 0x000000040a087e2b */ /* 0x000fe20008000008 */
[----:B------:R-:W-:Y:S01]  /*0d20*/  UMOV UR4, 0x99999dfb ;  /* 0x99999dfb00047882 */ /* 0x000fe20000000000 */
[----:B------:R-:W-:Y:S02]  /*0d30*/  UMOV UR5, 0x3f899999 ;  /* 0x3f89999900057882 */ /* 0x000fe40000000000 */
[----:B------:R-:W-:-:S04]  /*0d40*/  DFMA R24, R6, R26, R24 ;  /* 0x0000001a0618722b */ /* 0x000fc80000000018 */
        /* <DEDUP_REMOVED lines=39> */
[----:B------:R-:W-:Y:S01]  /*0fc0*/  MOV R14, 0x3b39803f ;  /* 0x3b39803f000e7802 */ /* 0x000fe20000000f00 */
[----:B------:R-:W-:-:S04]  /*0fd0*/  IMAD.MOV.U32 R15, RZ, RZ, 0x3c7abc9e ;  /* 0x3c7abc9eff0f7424 */ /* 0x000fc800078e00ff */
[----:B------:R-:W-:Y:S01]  /*0fe0*/  DADD R18, -R16, R18 ;  /* 0x0000000010127229 */ /* 0x000fe20000000112 */
[----:B------:R-:W-:Y:S01]  /*0ff0*/  LOP3.LUT R17, R3, 0xff0fffff, RZ, 0xc0, !PT ;  /* 0xff0fffff03117812 */ /* 0x000fe200078ec0ff */
[----:B------:R-:W-:-:S03]  /*1000*/  IMAD.MOV.U32 R16, RZ, RZ, R2 ;  /* 0x000000ffff107224 */ /* 0x000fc600078e0002 */
        /* <DEDUP_REMOVED lines=11> */
[----:B------:R-:W-:Y:S01]  /*10c0*/  IMAD.MOV.U32 R10, RZ, RZ, 0x652b82fe ;  /* 0x652b82feff0a7424 */ /* 0x000fe200078e00ff */
[----:B------:R-:W-:-:S06]  /*10d0*/  MOV R11, 0x3ff71547 ;  /* 0x3ff71547000b7802 */ /* 0x000fcc0000000f00 */
        /* <DEDUP_REMOVED lines=50> */
[----:B------:R-:W-:-:S04]  /*1400*/  SHF.R.S32.HI R5, RZ, 0x1, R5 ;  /* 0x00000001ff057819 */ /* 0x000fc80000011405 */
[----:B------:R-:W-:Y:S01]  /*1410*/  IADD3 R10, PT, PT, R10, -R5, RZ ;  /* 0x800000050a0a7210 */ /* 0x000fe20007ffe0ff */
[----:B------:R-:W-:-:S03]  /*1420*/  IMAD R7, R5, 0x100000, R7 ;  /* 0x0010000005077824 */ /* 0x000fc600078e0207 */
[----:B------:R-:W-:-:S06]  /*1430*/  LEA R15, R10, 0x3ff00000, 0x14 ;  /* 0x3ff000000a0f7811 */ /* 0x000fcc00078ea0ff */
[----:B------:R-:W-:-:S11]  /*1440*/  DMUL R14, R6, R14 ;  /* 0x0000000e060e7228 */ /* 0x000fd60000000000 */
.L_x_32:
[----:B------:R-:W-:Y:S01]  /*1450*/  DFMA R2, R2, R14, R14 ;  /* 0x0000000e0202722b */ /* 0x000fe2000000000e */
[----:B------:R-:W-:Y:S01]  /*1460*/  IMAD.MOV.U32 R13, RZ, RZ, 0x0 ;  /* 0x00000000ff0d7424 */ /* 0x000fe200078e00ff */
[----:B------:R-:W-:-:S08]  /*1470*/  DSETP.NEU.AND P0, PT, |R14|, +INF , PT ;  /* 0x7ff000000e00742a */ /* 0x000fd00003f0d200 */
[----:B------:R-:W-:Y:S02]  /*1480*/  FSEL R2, R14, R2, !P0 ;  /* 0x000000020e027208 */ /* 0x000fe40004000000 */
[----:B------:R-:W-:Y:S01]  /*1490*/  FSEL R3, R15, R3, !P0 ;  /* 0x000000030f037208 */ /* 0x000fe20004000000 */
[----:B------:R-:W-:Y:S06]  /*14a0*/  RET.REL.NODEC R12 `(_Z17GetScaleAndZPASymIfEvPKT_S2_iiPS0_S3_) ;  /* 0xffffffe80cd47950 */ /* 0x000fec0003c3ffff */
.L_x_33:
        /* <DEDUP_REMOVED lines=13> */
.L_x_49:


//--------------------- .text._Z18GetMinMaxPerTensorIfEvPKT_iiiPS0_S3_ --------------------------
	.section	.text._Z18GetMinMaxPerTensorIfEvPKT_iiiPS0_S3_,"ax",@progbits
	.align	128
        .global         _Z18GetMinMaxPerTensorIfEvPKT_iiiPS0_S3_
        .type           _Z18GetMinMaxPerTensorIfEvPKT_iiiPS0_S3_,@function
        .size           _Z18GetMinMaxPerTensorIfEvPKT_iiiPS0_S3_,(.L_x_52 - _Z18GetMinMaxPerTensorIfEvPKT_iiiPS0_S3_)
        .other          _Z18GetMinMaxPerTensorIfEvPKT_iiiPS0_S3_,@"STO_CUDA_ENTRY STV_DEFAULT"
_Z18GetMinMaxPerTensorIfEvPKT_iiiPS0_S3_:
.text._Z18GetMinMaxPerTensorIfEvPKT_iiiPS0_S3_:
[----:B------:R-:W-:Y:S01]  /*0000*/  LDC R1, c[0x0][0x37c] ;  /* 0x0000df00ff017b82 */ /* 0x000fe20000000800 */
[----:B------:R-:W0:Y:S07]  /*0010*/  S2R R3, SR_CgaCtaId ;  /* 0x0000000000037919 */ /* 0x000e2e0000008800 */
[----:B------:R-:W1:Y:S01]  /*0020*/  LDC R9, c[0x0][0x360] ;  /* 0x0000d800ff097b82 */ /* 0x000e620000000800 */
[----:B------:R-:W-:Y:S01]  /*0030*/  MOV R0, 0x400 ;  /* 0x0000040000007802 */ /* 0x000fe20000000f00 */
[----:B------:R-:W2:Y:S01]  /*0040*/  LDCU UR5, c[0x0][0x388] ;  /* 0x00007100ff0577ac */ /* 0x000ea20008000800 */
[----:B------:R-:W1:Y:S01]  /*0050*/  S2R R15, SR_TID.X ;  /* 0x00000000000f7919 */ /* 0x000e620000002100 */
[----:B------:R-:W-:Y:S01]  /*0060*/  IMAD.MOV.U32 R4, RZ, RZ, 0x800000 ;  /* 0x00800000ff047424 */ /* 0x000fe200078e00ff */
[----:B------:R-:W-:Y:S01]  /*0070*/  BSSY.RECONVERGENT B0, `(.L_x_34) ;  /* 0x000001e000007945 */ /* 0x000fe20003800200 */
[----:B------:R-:W3:Y:S02]  /*0080*/  LDCU.64 UR6, c[0x0][0x358] ;  /* 0x00006b00ff0677ac */ /* 0x000ee40008000a00 */
[----:B------:R-:W1:Y:S01]  /*0090*/  S2UR UR4, SR_CTAID.X ;  /* 0x00000000000479c3 */ /* 0x000e620000002500 */
[----:B0-----:R-:W-:Y:S01]  /*00a0*/  LEA R2, R3, R0, 0x18 ;  /* 0x0000000003027211 */ /* 0x001fe200078ec0ff */
[----:B------:R-:W-:-:S02]  /*00b0*/  IMAD.MOV.U32 R3, RZ, RZ, 0x7f7fffff ;  /* 0x7f7fffffff037424 */ /* 0x000fc400078e00ff */
[C---:B-1----:R-:W-:Y:S02]  /*00c0*/  IMAD R6, R9.reuse, UR4, R15 ;  /* 0x0000000409067c24 */ /* 0x042fe4000f8e020f */
[--C-:B------:R-:W-:Y:S02]  /*00d0*/  IMAD R0, R9, 0x4, R2.reuse ;  /* 0x0000000409007824 */ /* 0x100fe400078e0202 */
[C---:B------:R-:W-:Y:S01]  /*00e0*/  IMAD R7, R15.reuse, 0x4, R2 ;  /* 0x000000040f077824 */ /* 0x040fe200078e0202 */
[----:B--2---:R-:W-:Y:S01]  /*00f0*/  ISETP.GE.AND P0, PT, R6, UR5, PT ;  /* 0x0000000506007c0c */ /* 0x004fe2000bf06270 */
[----:B------:R-:W-:-:S03]  /*0100*/  IMAD R8, R15, 0x4, R0 ;  /* 0x000000040f087824 */ /* 0x000fc600078e0200 */
[----:B------:R0:W-:Y:S04]  /*0110*/  STS [R7], R4 ;  /* 0x0000000407007388 */ /* 0x0001e80000000800 */
[----:B------:R0:W-:Y:S05]  /*0120*/  STS [R8], R3 ;  /* 0x0000000308007388 */ /* 0x0001ea0000000800 */
[----:B---3--:R-:W-:Y:S05]  /*0130*/  @P0 BRA `(.L_x_35) ;  /* 0x0000000000440947 */ /* 0x008fea0003800000 */
[----:B0-----:R-:W0:Y:S01]  /*0140*/  LDC.64 R4, c[0x0][0x380] ;  /* 0x0000e000ff047b82 */ /* 0x001e220000000a00 */
[----:B------:R-:W1:Y:S01]  /*0150*/  LDCU UR4, c[0x0][0x370] ;  /* 0x00006e00ff0477ac */ /* 0x000e620008000800 */
[----:B------:R-:W-:Y:S01]  /*0160*/  BSSY.RECONVERGENT B1, `(.L_x_36) ;  /* 0x000000c000017945 */ /* 0x000fe20003800200 */
[----:B------:R-:W-:Y:S02]  /*0170*/  IMAD.MOV.U32 R10, RZ, RZ, 0x800000 ;  /* 0x00800000ff0a7424 */ /* 0x000fe400078e00ff */
[----:B------:R-:W-:Y:S02]  /*0180*/  IMAD.MOV.U32 R11, RZ, RZ, 0x7f7fffff ;  /* 0x7f7fffffff0b7424 */ /* 0x000fe400078e00ff */
[----:B------:R-:W-:Y:S02]  /*0190*/  IMAD.MOV.U32 R13, RZ, RZ, R6 ;  /* 0x000000ffff0d7224 */ /* 0x000fe400078e0006 */
[----:B-1----:R-:W-:-:S07]  /*01a0*/  IMAD R12, R9, UR4, RZ ;  /* 0x00000004090c7c24 */ /* 0x002fce000f8e02ff */
.L_x_37:
[----:B0-----:R-:W-:-:S06]  /*01b0*/  IMAD.WIDE R2, R13, 0x4, R4 ;  /* 0x000000040d027825 */ /* 0x001fcc00078e0204 */
[----:B------:R-:W2:Y:S01]  /*01c0*/  LDG.E R2, desc[UR6][R2.64] ;  /* 0x0000000602027981 */ /* 0x000ea2000c1e1900 */
[----:B------:R-:W-:-:S05]  /*01d0*/  IMAD.IADD R13, R12, 0x1, R13 ;  /* 0x000000010c0d7824 */ /* 0x000fca00078e020d */
[----:B------:R-:W-:Y:S02]  /*01e0*/  ISETP.GE.AND P0, PT, R13, UR5, PT ;  /* 0x000000050d007c0c */ /* 0x000fe4000bf06270 */
[C---:B--2---:R-:W-:Y:S02]  /*01f0*/  FMNMX R10, R2.reuse, R10, !PT ;  /* 0x0000000a020a7209 */ /* 0x044fe40007800000 */
[----:B------:R-:W-:-:S09]  /*0200*/  FMNMX R11, R2, R11, PT ;  /* 0x0000000b020b7209 */ /* 0x000fd20003800000 */
[----:B------:R-:W-:Y:S05]  /*0210*/  @!P0 BRA `(.L_x_37) ;  /* 0xfffffffc00e48947 */ /* 0x000fea000383ffff */
[----:B------:R-:W-:Y:S05]  /*0220*/  BSYNC.RECONVERGENT B1 ;  /* 0x0000000000017941 */ /* 0x000fea0003800200 */
.L_x_36:
[----:B------:R1:W-:Y:S04]  /*0230*/  STS [R7], R10 ;  /* 0x0000000a07007388 */ /* 0x0003e80000000800 */
[----:B------:R1:W-:Y:S02]  /*0240*/  STS [R8], R11 ;  /* 0x0000000b08007388 */ /* 0x0003e40000000800 */
.L_x_35:
[----:B------:R-:W-:Y:S05]  /*0250*/  BSYNC.RECONVERGENT B0 ;  /* 0x0000000000007941 */ /* 0x000fea0003800200 */
.L_x_34:
[----:B------:R-:W-:Y:S01]  /*0260*/  BAR.SYNC.DEFER_BLOCKING 0x0 ;  /* 0x0000000000007b1d */ /* 0x000fe20000010000 */
[----:B------:R-:W-:-:S13]  /*0270*/  ISETP.GE.U32.AND P0, PT, R9, 0x2, PT ;  /* 0x000000020900780c */ /* 0x000fda0003f06070 */
[----:B------:R-:W-:Y:S05]  /*0280*/  @!P0 BRA `(.L_x_38) ;  /* 0x0000000000548947 */ /* 0x000fea0003800000 */
[----:B------:R-:W2:Y:S02]  /*0290*/  LDCU UR4, c[0x0][0x388] ;  /* 0x00007100ff0477ac */ /* 0x000ea40008000800 */
.L_x_41:
[----:B-1----:R-:W-:Y:S01]  /*02a0*/  SHF.R.U32.HI R10, RZ, 0x1, R9 ;  /* 0x00000001ff0a7819 */ /* 0x002fe20000011609 */
[----:B------:R-:W-:Y:S03]  /*02b0*/  BSSY.RECONVERGENT B0, `(.L_x_39) ;  /* 0x000000e000007945 */ /* 0x000fe60003800200 */
[----:B------:R-:W-:-:S04]  /*02c0*/  ISETP.GE.U32.AND P0, PT, R15, R10, PT ;  /* 0x0000000a0f00720c */ /* 0x000fc80003f06070 */
[----:B--2---:R-:W-:-:S13]  /*02d0*/  ISETP.GE.OR P0, PT, R6, UR4, P0 ;  /* 0x0000000406007c0c */ /* 0x004fda0008706670 */
[----:B------:R-:W-:Y:S05]  /*02e0*/  @P0 BRA `(.L_x_40) ;  /* 0x0000000000280947 */ /* 0x000fea0003800000 */
[C---:B0-----:R-:W-:Y:S01]  /*02f0*/  IMAD R3, R10.reuse, 0x4, R7 ;  /* 0x000000040a037824 */ /* 0x041fe200078e0207 */
[----:B------:R-:W-:Y:S01]  /*0300*/  LDS R2, [R7] ;  /* 0x0000000007027984 */ /* 0x000fe20000000800 */
[----:B------:R-:W-:-:S04]  /*0310*/  IMAD R5, R10, 0x4, R8 ;  /* 0x000000040a057824 */ /* 0x000fc800078e0208 */
[----:B------:R-:W0:Y:S02]  /*0320*/  LDS R3, [R3] ;  /* 0x0000000003037984 */ /* 0x000e240000000800 */
[----:B0-----:R-:W-:-:S05]  /*0330*/  FMNMX R2, R2, R3, !PT ;  /* 0x0000000302027209 */ /* 0x001fca0007800000 */
[----:B------:R-:W-:Y:S04]  /*0340*/  STS [R7], R2 ;  /* 0x0000000207007388 */ /* 0x000fe80000000800 */
[----:B------:R-:W-:Y:S04]  /*0350*/  LDS R5, [R5] ;  /* 0x0000000005057984 */ /* 0x000fe80000000800 */
[----:B------:R-:W0:Y:S02]  /*0360*/  LDS R4, [R8] ;  /* 0x0000000008047984 */ /* 0x000e240000000800 */
[----:B0-----:R-:W-:-:S05]  /*0370*/  FMNMX R11, R4, R5, PT ;  /* 0x00000005040b7209 */ /* 0x001fca0003800000 */
[----:B------:R1:W-:Y:S02]  /*0380*/  STS [R8], R11 ;  /* 0x0000000b08007388 */ /* 0x0003e40000000800 */
.L_x_40:
[----:B------:R-:W-:Y:S05]  /*0390*/  BSYNC.RECONVERGENT B0 ;  /* 0x0000000000007941 */ /* 0x000fea0003800200 */
.L_x_39:
[----:B------:R-:W-:Y:S01]  /*03a0*/  BAR.SYNC.DEFER_BLOCKING 0x0 ;  /* 0x0000000000007b1d */ /* 0x000fe20000010000 */
[----:B------:R-:W-:Y:S01]  /*03b0*/  ISETP.GT.U32.AND P0, PT, R9, 0x3, PT ;  /* 0x000000030900780c */ /* 0x000fe20003f04070 */
[----:B------:R-:W-:-:S12]  /*03c0*/  IMAD.MOV.U32 R9, RZ, RZ, R10 ;  /* 0x000000ffff097224 */ /* 0x000fd800078e000a */
[----:B------:R-:W-:Y:S05]  /*03d0*/  @P0 BRA `(.L_x_41) ;  /* 0xfffffffc00b00947 */ /* 0x000fea000383ffff */
.L_x_38:
[----:B------:R-:W-:-:S13]  /*03e0*/  ISETP.NE.AND P0, PT, R15, RZ, PT ;  /* 0x000000ff0f00720c */ /* 0x000fda0003f05270 */
[----:B------:R-:W-:Y:S05]  /*03f0*/  @P0 EXIT ;  /* 0x000000000000094d */ /* 0x000fea0003800000 */
[----:B0-----:R-:W0:Y:S02]  /*0400*/  LDC.64 R2, c[0x0][0x398] ;  /* 0x0000e600ff027b82 */ /* 0x001e240000000a00 */
[----:B0-----:R0:W5:Y:S06]  /*0410*/  LDG.E R6, desc[UR6][R2.64] ;  /* 0x0000000602067981 */ /* 0x00116c000c1e1900 */
[----:B------:R-:W2:Y:S01]  /*0420*/  S2UR UR5, SR_CgaCtaId ;  /* 0x00000000000579c3 */ /* 0x000ea20000008800 */
[----:B------:R-:W-:Y:S01]  /*0430*/  UMOV UR4, 0x400 ;  /* 0x0000040000047882 */ /* 0x000fe20000000000 */
[----:B------:R-:W-:Y:S01]  /*0440*/  BSSY B0, `(.L_x_42) ;  /* 0x0000009000007945 */ /* 0x000fe20003800000 */
[----:B--2---:R-:W-:-:S09]  /*0450*/  ULEA UR4, UR5, UR4, 0x18 ;  /* 0x0000000405047291 */ /* 0x004fd2000f8ec0ff */
[----:B0-----:R-:W2:Y:S03]  /*0460*/  LDS R5, [UR4] ;  /* 0x00000004ff057984 */ /* 0x001ea60008000800 */
.L_x_43:
[-C--:B-12--5:R-:W-:Y:S01]  /*0470*/  FMNMX R7, R5, R6.reuse, !PT ;  /* 0x0000000605077209 */ /* 0x0a6fe20007800000 */
[----:B------:R-:W-:Y:S05]  /*0480*/  YIELD ;  /* 0x0000000000007946 */ /* 0x000fea0003800000 */
[----:B------:R-:W2:Y:S02]  /*0490*/  ATOMG.E.CAS.STRONG.GPU PT, R7, [R2], R6, R7 ;  /* 0x00000006020773a9 */ /* 0x000ea400001ee107 */
[----:B--2---:R-:W-:Y:S01]  /*04a0*/  ISETP.NE.AND P0, PT, R7, R6, PT ;  /* 0x000000060700720c */ /* 0x004fe20003f05270 */
[----:B------:R-:W-:-:S12]  /*04b0*/  IMAD.MOV.U32 R6, RZ, RZ, R7 ;  /* 0x000000ffff067224 */ /* 0x000fd800078e0007 */
[----:B------:R-:W-:Y:S05]  /*04c0*/  @P0 BRA `(.L_x_43) ;  /* 0xfffffffc00e80947 */ /* 0x000fea000383ffff */
[----:B------:R-:W-:Y:S05]  /*04d0*/  BSYNC B0 ;  /* 0x0000000000007941 */ /* 0x000fea0003800000 */
.L_x_42:
[----:B------:R-:W0:Y:S01]  /*04e0*/  LDC.64 R2, c[0x0][0x3a0] ;  /* 0x0000e800ff027b82 */ /* 0x000e220000000a00 */
[----:B------:R1:W2:Y:S04]  /*04f0*/  LDS R5, [R0] ;  /* 0x0000000000057984 */ /* 0x0002a80000000800 */
[----:B0-2---:R1:W5:Y:S02]  /*0500*/  LDG.E R6, desc[UR6][R2.64] ;  /* 0x0000000602067981 */ /* 0x005364000c1e1900 */
.L_x_44:
[-C--:B-----5:R-:W-:Y:S01]  /*0510*/  FMNMX R7, R5, R6.reuse, PT ;  /* 0x0000000605077209 */ /* 0x0a0fe20003800000 */
[----:B------:R-:W-:Y:S05]  /*0520*/  YIELD ;  /* 0x0000000000007946 */ /* 0x000fea0003800000 */
[----:B------:R-:W2:Y:S02]  /*0530*/  ATOMG.E.CAS.STRONG.GPU PT, R7, [R2], R6, R7 ;  /* 0x00000006020773a9 */ /* 0x000ea400001ee107 */
[----:B--2---:R-:W-:Y:S01]  /*0540*/  ISETP.NE.AND P0, PT, R7, R6, PT ;  /* 0x000000060700720c */ /* 0x004fe20003f05270 */
[----:B------:R-:W-:-:S12]  /*0550*/  IMAD.MOV.U32 R6, RZ, RZ, R7 ;  /* 0x000000ffff067224 */ /* 0x000fd800078e0007 */
[----:B------:R-:W-:Y:S05]  /*0560*/  @P0 BRA `(.L_x_44) ;  /* 0xfffffffc00e80947 */ /* 0x000fea000383ffff */
[----:B------:R-:W-:Y:S05]  /*0570*/  EXIT ;  /* 0x000000000000794d */ /* 0x000fea0003800000 */
.L_x_45:
        /* <DEDUP_REMOVED lines=16> */
.L_x_52:


//--------------------- .nv.shared._Z21QuantizePerTensorAsymIfEvPKT_PS0_S2_S2_iii --------------------------
	.section	.nv.shared._Z21QuantizePerTensorAsymIfEvPKT_PS0_S2_S2_iii,"aw",@nobits
	.sectionflags	@""
	.align	16
	.zero		1024


//--------------------- .nv.shared.reserved.0     --------------------------
	.section	.nv.shared.reserved.0,"aw",@nobits
	.weak		__nv_reservedSMEM_offset_0_alias
	.size		__nv_reservedSMEM_offset_0_alias, 0, 64
	.other		__nv_reservedSMEM_offset_0_alias,@"STO_CUDA_RESERVED_SHARED STV_DEFAULT"
__nv_reservedSMEM_offset_0_alias:
	.zero		0
	.zero		64


//--------------------- .nv.shared._Z17GetScaleAndZPASymIfEvPKT_S2_iiPS0_S3_ --------------------------
	.section	.nv.shared._Z17GetScaleAndZPASymIfEvPKT_S2_iiPS0_S3_,"aw",@nobits
	.sectionflags	@""
	.align	16
	.zero		1024


//--------------------- .nv.shared._Z18GetMinMaxPerTensorIfEvPKT_iiiPS0_S3_ --------------------------
	.section	.nv.shared._Z18GetMinMaxPerTensorIfEvPKT_iiiPS0_S3_,"aw",@nobits
	.sectionflags	@""
	.align	16
	.zero		1024


//--------------------- .nv.constant0._Z21QuantizePerTensorAsymIfEvPKT_PS0_S2_S2_iii --------------------------
	.section	.nv.constant0._Z21QuantizePerTensorAsymIfEvPKT_PS0_S2_S2_iii,"a",@progbits
	.sectionflags	@""
	.align	4
.nv.constant0._Z21QuantizePerTensorAsymIfEvPKT_PS0_S2_S2_iii:
	.zero		940


//--------------------- .nv.constant0._Z17GetScaleAndZPASymIfEvPKT_S2_iiPS0_S3_ --------------------------
	.section	.nv.constant0._Z17GetScaleAndZPASymIfEvPKT_S2_iiPS0_S3_,"a",@progbits
	.sectionflags	@""
	.align	4
.nv.constant0._Z17GetScaleAndZPASymIfEvPKT_S2_iiPS0_S3_:
	.zero		936


//--------------------- .nv.constant0._Z18GetMinMaxPerTensorIfEvPKT_iiiPS0_S3_ --------------------------
	.section	.nv.constant0._Z18GetMinMaxPerTensorIfEvPKT_iiiPS0_S3_,"a",@progbits
	.sectionflags	@""
	.align	4
.nv.constant0._Z18GetMinMaxPerTensorIfEvPKT_iiiPS0_S3_:
	.zero		936


//--------------------- SYMBOLS --------------------------

	.type		.nv.reservedSmem.offset0,@object
	.size		.nv.reservedSmem.offset0,0x4
	.type		.nv.reservedSmem.cap,@object
	.size		.nv.reservedSmem.cap,0x4
